//
// Generated by NVIDIA NVVM Compiler
//
// Compiler Build ID: CL-36424714
// Cuda compilation tools, release 13.0, V13.0.88
// Based on NVVM 20.0.0
//

.version 9.0
.target sm_100
.address_size 64

	// .globl	_Z12sgemm_float4PfS_S_iii
// _ZZ12sgemm_float4PfS_S_iiiE3s_a has been demoted
// _ZZ12sgemm_float4PfS_S_iiiE3s_b has been demoted

.visible .entry _Z12sgemm_float4PfS_S_iii(
	.param .u64 .ptr .align 1 _Z12sgemm_float4PfS_S_iii_param_0,
	.param .u64 .ptr .align 1 _Z12sgemm_float4PfS_S_iii_param_1,
	.param .u64 .ptr .align 1 _Z12sgemm_float4PfS_S_iii_param_2,
	.param .u32 _Z12sgemm_float4PfS_S_iii_param_3,
	.param .u32 _Z12sgemm_float4PfS_S_iii_param_4,
	.param .u32 _Z12sgemm_float4PfS_S_iii_param_5
)
{
	.reg .pred 	%p<3>;
	.reg .b32 	%r<63>;
	.reg .b32 	%f<907>;
	.reg .b64 	%rd<24>;
	// demoted variable
	.shared .align 4 .b8 _ZZ12sgemm_float4PfS_S_iiiE3s_a[4096];
	// demoted variable
	.shared .align 4 .b8 _ZZ12sgemm_float4PfS_S_iiiE3s_b[4096];
	ld.param.u32 	%r16, [_Z12sgemm_float4PfS_S_iii_param_5];
	mov.u32 	%r17, %ctaid.y;
	mov.u32 	%r1, %tid.x;
	mov.u32 	%r2, %tid.y;
	shl.b32 	%r3, %r17, 7;
	setp.lt.s32 	%p1, %r16, 1;
	mov.f32 	%f843, 0f00000000;
	mov.f32 	%f844, %f843;
	mov.f32 	%f845, %f843;
	mov.f32 	%f846, %f843;
	mov.f32 	%f847, %f843;
	mov.f32 	%f848, %f843;
	mov.f32 	%f849, %f843;
	mov.f32 	%f850, %f843;
	mov.f32 	%f851, %f843;
	mov.f32 	%f852, %f843;
	mov.f32 	%f853, %f843;
	mov.f32 	%f854, %f843;
	mov.f32 	%f855, %f843;
	mov.f32 	%f856, %f843;
	mov.f32 	%f857, %f843;
	mov.f32 	%f858, %f843;
	mov.f32 	%f859, %f843;
	mov.f32 	%f860, %f843;
	mov.f32 	%f861, %f843;
	mov.f32 	%f862, %f843;
	mov.f32 	%f863, %f843;
	mov.f32 	%f864, %f843;
	mov.f32 	%f865, %f843;
	mov.f32 	%f866, %f843;
	mov.f32 	%f867, %f843;
	mov.f32 	%f868, %f843;
	mov.f32 	%f869, %f843;
	mov.f32 	%f870, %f843;
	mov.f32 	%f871, %f843;
	mov.f32 	%f872, %f843;
	mov.f32 	%f873, %f843;
	mov.f32 	%f874, %f843;
	mov.f32 	%f875, %f843;
	mov.f32 	%f876, %f843;
	mov.f32 	%f877, %f843;
	mov.f32 	%f878, %f843;
	mov.f32 	%f879, %f843;
	mov.f32 	%f880, %f843;
	mov.f32 	%f881, %f843;
	mov.f32 	%f882, %f843;
	mov.f32 	%f883, %f843;
	mov.f32 	%f884, %f843;
	mov.f32 	%f885, %f843;
	mov.f32 	%f886, %f843;
	mov.f32 	%f887, %f843;
	mov.f32 	%f888, %f843;
	mov.f32 	%f889, %f843;
	mov.f32 	%f890, %f843;
	mov.f32 	%f891, %f843;
	mov.f32 	%f892, %f843;
	mov.f32 	%f893, %f843;
	mov.f32 	%f894, %f843;
	mov.f32 	%f895, %f843;
	mov.f32 	%f896, %f843;
	mov.f32 	%f897, %f843;
	mov.f32 	%f898, %f843;
	mov.f32 	%f899, %f843;
	mov.f32 	%f900, %f843;
	mov.f32 	%f901, %f843;
	mov.f32 	%f902, %f843;
	mov.f32 	%f903, %f843;
	mov.f32 	%f904, %f843;
	mov.f32 	%f905, %f843;
	mov.f32 	%f906, %f843;
	@%p1 bra 	$L__BB0_3;
	ld.param.u32 	%r57, [_Z12sgemm_float4PfS_S_iii_param_4];
	mov.u32 	%r18, %ntid.x;
	mad.lo.s32 	%r19, %r2, %r18, %r1;
	shr.u32 	%r20, %r19, 1;
	shl.b32 	%r21, %r19, 2;
	shr.u32 	%r22, %r19, 5;
	and.b32  	%r23, %r21, 124;
	add.s32 	%r24, %r16, 7;
	shr.u32 	%r25, %r24, 3;
	and.b32  	%r26, %r21, 4;
	add.s32 	%r27, %r3, %r20;
	shl.b32 	%r28, %r20, 5;
	mov.u32 	%r29, _ZZ12sgemm_float4PfS_S_iiiE3s_a;
	add.s32 	%r30, %r29, %r28;
	shl.b32 	%r31, %r19, 4;
	and.b32  	%r32, %r31, 16;
	add.s32 	%r4, %r30, %r32;
	shl.b32 	%r33, %r22, 9;
	mov.u32 	%r34, _ZZ12sgemm_float4PfS_S_iiiE3s_b;
	add.s32 	%r35, %r34, %r33;
	and.b32  	%r36, %r31, 496;
	add.s32 	%r5, %r35, %r36;
	neg.s32 	%r62, %r25;
	mad.lo.s32 	%r61, %r16, %r27, %r26;
	mad.lo.s32 	%r60, %r57, %r22, %r23;
	mov.f32 	%f843, 0f00000000;
$L__BB0_2:
	ld.param.u32 	%r58, [_Z12sgemm_float4PfS_S_iii_param_4];
	ld.param.u64 	%rd22, [_Z12sgemm_float4PfS_S_iii_param_1];
	ld.param.u64 	%rd21, [_Z12sgemm_float4PfS_S_iii_param_0];
	mul.wide.s32 	%rd4, %r61, 4;
	cvta.to.global.u64 	%rd5, %rd21;
	add.s64 	%rd6, %rd5, %rd4;
	ld.global.nc.v4.f32 	{%f195, %f196, %f197, %f198}, [%rd6];
	st.shared.v4.f32 	[%r4], {%f195, %f196, %f197, %f198};
	cvta.to.global.u64 	%rd7, %rd22;
	mul.wide.s32 	%rd8, %r60, 4;
	add.s64 	%rd9, %rd7, %rd8;
	ld.global.nc.v4.f32 	{%f199, %f200, %f201, %f202}, [%rd9];
	st.shared.v4.f32 	[%r5], {%f199, %f200, %f201, %f202};
	bar.sync 	0;
	mov.u32 	%r37, %tid.y;
	shl.b32 	%r38, %r37, 8;
	mov.u32 	%r39, _ZZ12sgemm_float4PfS_S_iiiE3s_a;
	add.s32 	%r40, %r39, %r38;
	ld.shared.f32 	%f203, [%r40];
	mov.u32 	%r41, %tid.x;
	shl.b32 	%r42, %r41, 5;
	mov.u32 	%r43, _ZZ12sgemm_float4PfS_S_iiiE3s_b;
	add.s32 	%r44, %r43, %r42;
	ld.shared.f32 	%f204, [%r44];
	fma.rn.f32 	%f205, %f203, %f204, %f906;
	ld.shared.f32 	%f206, [%r44+4];
	fma.rn.f32 	%f207, %f203, %f206, %f905;
	ld.shared.f32 	%f208, [%r44+8];
	fma.rn.f32 	%f209, %f203, %f208, %f904;
	ld.shared.f32 	%f210, [%r44+12];
	fma.rn.f32 	%f211, %f203, %f210, %f903;
	ld.shared.f32 	%f212, [%r44+16];
	fma.rn.f32 	%f213, %f203, %f212, %f902;
	ld.shared.f32 	%f214, [%r44+20];
	fma.rn.f32 	%f215, %f203, %f214, %f901;
	ld.shared.f32 	%f216, [%r44+24];
	fma.rn.f32 	%f217, %f203, %f216, %f900;
	ld.shared.f32 	%f218, [%r44+28];
	fma.rn.f32 	%f219, %f203, %f218, %f899;
	ld.shared.f32 	%f220, [%r40+32];
	fma.rn.f32 	%f221, %f220, %f204, %f898;
	fma.rn.f32 	%f222, %f220, %f206, %f897;
	fma.rn.f32 	%f223, %f220, %f208, %f896;
	fma.rn.f32 	%f224, %f220, %f210, %f895;
	fma.rn.f32 	%f225, %f220, %f212, %f894;
	fma.rn.f32 	%f226, %f220, %f214, %f893;
	fma.rn.f32 	%f227, %f220, %f216, %f892;
	fma.rn.f32 	%f228, %f220, %f218, %f891;
	ld.shared.f32 	%f229, [%r40+64];
	fma.rn.f32 	%f230, %f229, %f204, %f890;
	fma.rn.f32 	%f231, %f229, %f206, %f889;
	fma.rn.f32 	%f232, %f229, %f208, %f888;
	fma.rn.f32 	%f233, %f229, %f210, %f887;
	fma.rn.f32 	%f234, %f229, %f212, %f886;
	fma.rn.f32 	%f235, %f229, %f214, %f885;
	fma.rn.f32 	%f236, %f229, %f216, %f884;
	fma.rn.f32 	%f237, %f229, %f218, %f883;
	ld.shared.f32 	%f238, [%r40+96];
	fma.rn.f32 	%f239, %f238, %f204, %f882;
	fma.rn.f32 	%f240, %f238, %f206, %f881;
	fma.rn.f32 	%f241, %f238, %f208, %f880;
	fma.rn.f32 	%f242, %f238, %f210, %f879;
	fma.rn.f32 	%f243, %f238, %f212, %f878;
	fma.rn.f32 	%f244, %f238, %f214, %f877;
	fma.rn.f32 	%f245, %f238, %f216, %f876;
	fma.rn.f32 	%f246, %f238, %f218, %f875;
	ld.shared.f32 	%f247, [%r40+128];
	fma.rn.f32 	%f248, %f247, %f204, %f874;
	fma.rn.f32 	%f249, %f247, %f206, %f873;
	fma.rn.f32 	%f250, %f247, %f208, %f872;
	fma.rn.f32 	%f251, %f247, %f210, %f871;
	fma.rn.f32 	%f252, %f247, %f212, %f870;
	fma.rn.f32 	%f253, %f247, %f214, %f869;
	fma.rn.f32 	%f254, %f247, %f216, %f868;
	fma.rn.f32 	%f255, %f247, %f218, %f867;
	ld.shared.f32 	%f256, [%r40+160];
	fma.rn.f32 	%f257, %f256, %f204, %f866;
	fma.rn.f32 	%f258, %f256, %f206, %f865;
	fma.rn.f32 	%f259, %f256, %f208, %f864;
	fma.rn.f32 	%f260, %f256, %f210, %f863;
	fma.rn.f32 	%f261, %f256, %f212, %f862;
	fma.rn.f32 	%f262, %f256, %f214, %f861;
	fma.rn.f32 	%f263, %f256, %f216, %f860;
	fma.rn.f32 	%f264, %f256, %f218, %f859;
	ld.shared.f32 	%f265, [%r40+192];
	fma.rn.f32 	%f266, %f265, %f204, %f858;
	fma.rn.f32 	%f267, %f265, %f206, %f857;
	fma.rn.f32 	%f268, %f265, %f208, %f856;
	fma.rn.f32 	%f269, %f265, %f210, %f855;
	fma.rn.f32 	%f270, %f265, %f212, %f854;
	fma.rn.f32 	%f271, %f265, %f214, %f853;
	fma.rn.f32 	%f272, %f265, %f216, %f852;
	fma.rn.f32 	%f273, %f265, %f218, %f851;
	ld.shared.f32 	%f274, [%r40+224];
	fma.rn.f32 	%f275, %f274, %f204, %f850;
	fma.rn.f32 	%f276, %f274, %f206, %f849;
	fma.rn.f32 	%f277, %f274, %f208, %f848;
	fma.rn.f32 	%f278, %f274, %f210, %f847;
	fma.rn.f32 	%f279, %f274, %f212, %f846;
	fma.rn.f32 	%f280, %f274, %f214, %f845;
	fma.rn.f32 	%f281, %f274, %f216, %f844;
	fma.rn.f32 	%f282, %f274, %f218, %f843;
	ld.shared.f32 	%f283, [%r40+4];
	ld.shared.f32 	%f284, [%r44+512];
	fma.rn.f32 	%f285, %f283, %f284, %f205;
	ld.shared.f32 	%f286, [%r44+516];
	fma.rn.f32 	%f287, %f283, %f286, %f207;
	ld.shared.f32 	%f288, [%r44+520];
	fma.rn.f32 	%f289, %f283, %f288, %f209;
	ld.shared.f32 	%f290, [%r44+524];
	fma.rn.f32 	%f291, %f283, %f290, %f211;
	ld.shared.f32 	%f292, [%r44+528];
	fma.rn.f32 	%f293, %f283, %f292, %f213;
	ld.shared.f32 	%f294, [%r44+532];
	fma.rn.f32 	%f295, %f283, %f294, %f215;
	ld.shared.f32 	%f296, [%r44+536];
	fma.rn.f32 	%f297, %f283, %f296, %f217;
	ld.shared.f32 	%f298, [%r44+540];
	fma.rn.f32 	%f299, %f283, %f298, %f219;
	ld.shared.f32 	%f300, [%r40+36];
	fma.rn.f32 	%f301, %f300, %f284, %f221;
	fma.rn.f32 	%f302, %f300, %f286, %f222;
	fma.rn.f32 	%f303, %f300, %f288, %f223;
	fma.rn.f32 	%f304, %f300, %f290, %f224;
	fma.rn.f32 	%f305, %f300, %f292, %f225;
	fma.rn.f32 	%f306, %f300, %f294, %f226;
	fma.rn.f32 	%f307, %f300, %f296, %f227;
	fma.rn.f32 	%f308, %f300, %f298, %f228;
	ld.shared.f32 	%f309, [%r40+68];
	fma.rn.f32 	%f310, %f309, %f284, %f230;
	fma.rn.f32 	%f311, %f309, %f286, %f231;
	fma.rn.f32 	%f312, %f309, %f288, %f232;
	fma.rn.f32 	%f313, %f309, %f290, %f233;
	fma.rn.f32 	%f314, %f309, %f292, %f234;
	fma.rn.f32 	%f315, %f309, %f294, %f235;
	fma.rn.f32 	%f316, %f309, %f296, %f236;
	fma.rn.f32 	%f317, %f309, %f298, %f237;
	ld.shared.f32 	%f318, [%r40+100];
	fma.rn.f32 	%f319, %f318, %f284, %f239;
	fma.rn.f32 	%f320, %f318, %f286, %f240;
	fma.rn.f32 	%f321, %f318, %f288, %f241;
	fma.rn.f32 	%f322, %f318, %f290, %f242;
	fma.rn.f32 	%f323, %f318, %f292, %f243;
	fma.rn.f32 	%f324, %f318, %f294, %f244;
	fma.rn.f32 	%f325, %f318, %f296, %f245;
	fma.rn.f32 	%f326, %f318, %f298, %f246;
	ld.shared.f32 	%f327, [%r40+132];
	fma.rn.f32 	%f328, %f327, %f284, %f248;
	fma.rn.f32 	%f329, %f327, %f286, %f249;
	fma.rn.f32 	%f330, %f327, %f288, %f250;
	fma.rn.f32 	%f331, %f327, %f290, %f251;
	fma.rn.f32 	%f332, %f327, %f292, %f252;
	fma.rn.f32 	%f333, %f327, %f294, %f253;
	fma.rn.f32 	%f334, %f327, %f296, %f254;
	fma.rn.f32 	%f335, %f327, %f298, %f255;
	ld.shared.f32 	%f336, [%r40+164];
	fma.rn.f32 	%f337, %f336, %f284, %f257;
	fma.rn.f32 	%f338, %f336, %f286, %f258;
	fma.rn.f32 	%f339, %f336, %f288, %f259;
	fma.rn.f32 	%f340, %f336, %f290, %f260;
	fma.rn.f32 	%f341, %f336, %f292, %f261;
	fma.rn.f32 	%f342, %f336, %f294, %f262;
	fma.rn.f32 	%f343, %f336, %f296, %f263;
	fma.rn.f32 	%f344, %f336, %f298, %f264;
	ld.shared.f32 	%f345, [%r40+196];
	fma.rn.f32 	%f346, %f345, %f284, %f266;
	fma.rn.f32 	%f347, %f345, %f286, %f267;
	fma.rn.f32 	%f348, %f345, %f288, %f268;
	fma.rn.f32 	%f349, %f345, %f290, %f269;
	fma.rn.f32 	%f350, %f345, %f292, %f270;
	fma.rn.f32 	%f351, %f345, %f294, %f271;
	fma.rn.f32 	%f352, %f345, %f296, %f272;
	fma.rn.f32 	%f353, %f345, %f298, %f273;
	ld.shared.f32 	%f354, [%r40+228];
	fma.rn.f32 	%f355, %f354, %f284, %f275;
	fma.rn.f32 	%f356, %f354, %f286, %f276;
	fma.rn.f32 	%f357, %f354, %f288, %f277;
	fma.rn.f32 	%f358, %f354, %f290, %f278;
	fma.rn.f32 	%f359, %f354, %f292, %f279;
	fma.rn.f32 	%f360, %f354, %f294, %f280;
	fma.rn.f32 	%f361, %f354, %f296, %f281;
	fma.rn.f32 	%f362, %f354, %f298, %f282;
	ld.shared.f32 	%f363, [%r40+8];
	ld.shared.f32 	%f364, [%r44+1024];
	fma.rn.f32 	%f365, %f363, %f364, %f285;
	ld.shared.f32 	%f366, [%r44+1028];
	fma.rn.f32 	%f367, %f363, %f366, %f287;
	ld.shared.f32 	%f368, [%r44+1032];
	fma.rn.f32 	%f369, %f363, %f368, %f289;
	ld.shared.f32 	%f370, [%r44+1036];
	fma.rn.f32 	%f371, %f363, %f370, %f291;
	ld.shared.f32 	%f372, [%r44+1040];
	fma.rn.f32 	%f373, %f363, %f372, %f293;
	ld.shared.f32 	%f374, [%r44+1044];
	fma.rn.f32 	%f375, %f363, %f374, %f295;
	ld.shared.f32 	%f376, [%r44+1048];
	fma.rn.f32 	%f377, %f363, %f376, %f297;
	ld.shared.f32 	%f378, [%r44+1052];
	fma.rn.f32 	%f379, %f363, %f378, %f299;
	ld.shared.f32 	%f380, [%r40+40];
	fma.rn.f32 	%f381, %f380, %f364, %f301;
	fma.rn.f32 	%f382, %f380, %f366, %f302;
	fma.rn.f32 	%f383, %f380, %f368, %f303;
	fma.rn.f32 	%f384, %f380, %f370, %f304;
	fma.rn.f32 	%f385, %f380, %f372, %f305;
	fma.rn.f32 	%f386, %f380, %f374, %f306;
	fma.rn.f32 	%f387, %f380, %f376, %f307;
	fma.rn.f32 	%f388, %f380, %f378, %f308;
	ld.shared.f32 	%f389, [%r40+72];
	fma.rn.f32 	%f390, %f389, %f364, %f310;
	fma.rn.f32 	%f391, %f389, %f366, %f311;
	fma.rn.f32 	%f392, %f389, %f368, %f312;
	fma.rn.f32 	%f393, %f389, %f370, %f313;
	fma.rn.f32 	%f394, %f389, %f372, %f314;
	fma.rn.f32 	%f395, %f389, %f374, %f315;
	fma.rn.f32 	%f396, %f389, %f376, %f316;
	fma.rn.f32 	%f397, %f389, %f378, %f317;
	ld.shared.f32 	%f398, [%r40+104];
	fma.rn.f32 	%f399, %f398, %f364, %f319;
	fma.rn.f32 	%f400, %f398, %f366, %f320;
	fma.rn.f32 	%f401, %f398, %f368, %f321;
	fma.rn.f32 	%f402, %f398, %f370, %f322;
	fma.rn.f32 	%f403, %f398, %f372, %f323;
	fma.rn.f32 	%f404, %f398, %f374, %f324;
	fma.rn.f32 	%f405, %f398, %f376, %f325;
	fma.rn.f32 	%f406, %f398, %f378, %f326;
	ld.shared.f32 	%f407, [%r40+136];
	fma.rn.f32 	%f408, %f407, %f364, %f328;
	fma.rn.f32 	%f409, %f407, %f366, %f329;
	fma.rn.f32 	%f410, %f407, %f368, %f330;
	fma.rn.f32 	%f411, %f407, %f370, %f331;
	fma.rn.f32 	%f412, %f407, %f372, %f332;
	fma.rn.f32 	%f413, %f407, %f374, %f333;
	fma.rn.f32 	%f414, %f407, %f376, %f334;
	fma.rn.f32 	%f415, %f407, %f378, %f335;
	ld.shared.f32 	%f416, [%r40+168];
	fma.rn.f32 	%f417, %f416, %f364, %f337;
	fma.rn.f32 	%f418, %f416, %f366, %f338;
	fma.rn.f32 	%f419, %f416, %f368, %f339;
	fma.rn.f32 	%f420, %f416, %f370, %f340;
	fma.rn.f32 	%f421, %f416, %f372, %f341;
	fma.rn.f32 	%f422, %f416, %f374, %f342;
	fma.rn.f32 	%f423, %f416, %f376, %f343;
	fma.rn.f32 	%f424, %f416, %f378, %f344;
	ld.shared.f32 	%f425, [%r40+200];
	fma.rn.f32 	%f426, %f425, %f364, %f346;
	fma.rn.f32 	%f427, %f425, %f366, %f347;
	fma.rn.f32 	%f428, %f425, %f368, %f348;
	fma.rn.f32 	%f429, %f425, %f370, %f349;
	fma.rn.f32 	%f430, %f425, %f372, %f350;
	fma.rn.f32 	%f431, %f425, %f374, %f351;
	fma.rn.f32 	%f432, %f425, %f376, %f352;
	fma.rn.f32 	%f433, %f425, %f378, %f353;
	ld.shared.f32 	%f434, [%r40+232];
	fma.rn.f32 	%f435, %f434, %f364, %f355;
	fma.rn.f32 	%f436, %f434, %f366, %f356;
	fma.rn.f32 	%f437, %f434, %f368, %f357;
	fma.rn.f32 	%f438, %f434, %f370, %f358;
	fma.rn.f32 	%f439, %f434, %f372, %f359;
	fma.rn.f32 	%f440, %f434, %f374, %f360;
	fma.rn.f32 	%f441, %f434, %f376, %f361;
	fma.rn.f32 	%f442, %f434, %f378, %f362;
	ld.shared.f32 	%f443, [%r40+12];
	ld.shared.f32 	%f444, [%r44+1536];
	fma.rn.f32 	%f445, %f443, %f444, %f365;
	ld.shared.f32 	%f446, [%r44+1540];
	fma.rn.f32 	%f447, %f443, %f446, %f367;
	ld.shared.f32 	%f448, [%r44+1544];
	fma.rn.f32 	%f449, %f443, %f448, %f369;
	ld.shared.f32 	%f450, [%r44+1548];
	fma.rn.f32 	%f451, %f443, %f450, %f371;
	ld.shared.f32 	%f452, [%r44+1552];
	fma.rn.f32 	%f453, %f443, %f452, %f373;
	ld.shared.f32 	%f454, [%r44+1556];
	fma.rn.f32 	%f455, %f443, %f454, %f375;
	ld.shared.f32 	%f456, [%r44+1560];
	fma.rn.f32 	%f457, %f443, %f456, %f377;
	ld.shared.f32 	%f458, [%r44+1564];
	fma.rn.f32 	%f459, %f443, %f458, %f379;
	ld.shared.f32 	%f460, [%r40+44];
	fma.rn.f32 	%f461, %f460, %f444, %f381;
	fma.rn.f32 	%f462, %f460, %f446, %f382;
	fma.rn.f32 	%f463, %f460, %f448, %f383;
	fma.rn.f32 	%f464, %f460, %f450, %f384;
	fma.rn.f32 	%f465, %f460, %f452, %f385;
	fma.rn.f32 	%f466, %f460, %f454, %f386;
	fma.rn.f32 	%f467, %f460, %f456, %f387;
	fma.rn.f32 	%f468, %f460, %f458, %f388;
	ld.shared.f32 	%f469, [%r40+76];
	fma.rn.f32 	%f470, %f469, %f444, %f390;
	fma.rn.f32 	%f471, %f469, %f446, %f391;
	fma.rn.f32 	%f472, %f469, %f448, %f392;
	fma.rn.f32 	%f473, %f469, %f450, %f393;
	fma.rn.f32 	%f474, %f469, %f452, %f394;
	fma.rn.f32 	%f475, %f469, %f454, %f395;
	fma.rn.f32 	%f476, %f469, %f456, %f396;
	fma.rn.f32 	%f477, %f469, %f458, %f397;
	ld.shared.f32 	%f478, [%r40+108];
	fma.rn.f32 	%f479, %f478, %f444, %f399;
	fma.rn.f32 	%f480, %f478, %f446, %f400;
	fma.rn.f32 	%f481, %f478, %f448, %f401;
	fma.rn.f32 	%f482, %f478, %f450, %f402;
	fma.rn.f32 	%f483, %f478, %f452, %f403;
	fma.rn.f32 	%f484, %f478, %f454, %f404;
	fma.rn.f32 	%f485, %f478, %f456, %f405;
	fma.rn.f32 	%f486, %f478, %f458, %f406;
	ld.shared.f32 	%f487, [%r40+140];
	fma.rn.f32 	%f488, %f487, %f444, %f408;
	fma.rn.f32 	%f489, %f487, %f446, %f409;
	fma.rn.f32 	%f490, %f487, %f448, %f410;
	fma.rn.f32 	%f491, %f487, %f450, %f411;
	fma.rn.f32 	%f492, %f487, %f452, %f412;
	fma.rn.f32 	%f493, %f487, %f454, %f413;
	fma.rn.f32 	%f494, %f487, %f456, %f414;
	fma.rn.f32 	%f495, %f487, %f458, %f415;
	ld.shared.f32 	%f496, [%r40+172];
	fma.rn.f32 	%f497, %f496, %f444, %f417;
	fma.rn.f32 	%f498, %f496, %f446, %f418;
	fma.rn.f32 	%f499, %f496, %f448, %f419;
	fma.rn.f32 	%f500, %f496, %f450, %f420;
	fma.rn.f32 	%f501, %f496, %f452, %f421;
	fma.rn.f32 	%f502, %f496, %f454, %f422;
	fma.rn.f32 	%f503, %f496, %f456, %f423;
	fma.rn.f32 	%f504, %f496, %f458, %f424;
	ld.shared.f32 	%f505, [%r40+204];
	fma.rn.f32 	%f506, %f505, %f444, %f426;
	fma.rn.f32 	%f507, %f505, %f446, %f427;
	fma.rn.f32 	%f508, %f505, %f448, %f428;
	fma.rn.f32 	%f509, %f505, %f450, %f429;
	fma.rn.f32 	%f510, %f505, %f452, %f430;
	fma.rn.f32 	%f511, %f505, %f454, %f431;
	fma.rn.f32 	%f512, %f505, %f456, %f432;
	fma.rn.f32 	%f513, %f505, %f458, %f433;
	ld.shared.f32 	%f514, [%r40+236];
	fma.rn.f32 	%f515, %f514, %f444, %f435;
	fma.rn.f32 	%f516, %f514, %f446, %f436;
	fma.rn.f32 	%f517, %f514, %f448, %f437;
	fma.rn.f32 	%f518, %f514, %f450, %f438;
	fma.rn.f32 	%f519, %f514, %f452, %f439;
	fma.rn.f32 	%f520, %f514, %f454, %f440;
	fma.rn.f32 	%f521, %f514, %f456, %f441;
	fma.rn.f32 	%f522, %f514, %f458, %f442;
	ld.shared.f32 	%f523, [%r40+16];
	ld.shared.f32 	%f524, [%r44+2048];
	fma.rn.f32 	%f525, %f523, %f524, %f445;
	ld.shared.f32 	%f526, [%r44+2052];
	fma.rn.f32 	%f527, %f523, %f526, %f447;
	ld.shared.f32 	%f528, [%r44+2056];
	fma.rn.f32 	%f529, %f523, %f528, %f449;
	ld.shared.f32 	%f530, [%r44+2060];
	fma.rn.f32 	%f531, %f523, %f530, %f451;
	ld.shared.f32 	%f532, [%r44+2064];
	fma.rn.f32 	%f533, %f523, %f532, %f453;
	ld.shared.f32 	%f534, [%r44+2068];
	fma.rn.f32 	%f535, %f523, %f534, %f455;
	ld.shared.f32 	%f536, [%r44+2072];
	fma.rn.f32 	%f537, %f523, %f536, %f457;
	ld.shared.f32 	%f538, [%r44+2076];
	fma.rn.f32 	%f539, %f523, %f538, %f459;
	ld.shared.f32 	%f540, [%r40+48];
	fma.rn.f32 	%f541, %f540, %f524, %f461;
	fma.rn.f32 	%f542, %f540, %f526, %f462;
	fma.rn.f32 	%f543, %f540, %f528, %f463;
	fma.rn.f32 	%f544, %f540, %f530, %f464;
	fma.rn.f32 	%f545, %f540, %f532, %f465;
	fma.rn.f32 	%f546, %f540, %f534, %f466;
	fma.rn.f32 	%f547, %f540, %f536, %f467;
	fma.rn.f32 	%f548, %f540, %f538, %f468;
	ld.shared.f32 	%f549, [%r40+80];
	fma.rn.f32 	%f550, %f549, %f524, %f470;
	fma.rn.f32 	%f551, %f549, %f526, %f471;
	fma.rn.f32 	%f552, %f549, %f528, %f472;
	fma.rn.f32 	%f553, %f549, %f530, %f473;
	fma.rn.f32 	%f554, %f549, %f532, %f474;
	fma.rn.f32 	%f555, %f549, %f534, %f475;
	fma.rn.f32 	%f556, %f549, %f536, %f476;
	fma.rn.f32 	%f557, %f549, %f538, %f477;
	ld.shared.f32 	%f558, [%r40+112];
	fma.rn.f32 	%f559, %f558, %f524, %f479;
	fma.rn.f32 	%f560, %f558, %f526, %f480;
	fma.rn.f32 	%f561, %f558, %f528, %f481;
	fma.rn.f32 	%f562, %f558, %f530, %f482;
	fma.rn.f32 	%f563, %f558, %f532, %f483;
	fma.rn.f32 	%f564, %f558, %f534, %f484;
	fma.rn.f32 	%f565, %f558, %f536, %f485;
	fma.rn.f32 	%f566, %f558, %f538, %f486;
	ld.shared.f32 	%f567, [%r40+144];
	fma.rn.f32 	%f568, %f567, %f524, %f488;
	fma.rn.f32 	%f569, %f567, %f526, %f489;
	fma.rn.f32 	%f570, %f567, %f528, %f490;
	fma.rn.f32 	%f571, %f567, %f530, %f491;
	fma.rn.f32 	%f572, %f567, %f532, %f492;
	fma.rn.f32 	%f573, %f567, %f534, %f493;
	fma.rn.f32 	%f574, %f567, %f536, %f494;
	fma.rn.f32 	%f575, %f567, %f538, %f495;
	ld.shared.f32 	%f576, [%r40+176];
	fma.rn.f32 	%f577, %f576, %f524, %f497;
	fma.rn.f32 	%f578, %f576, %f526, %f498;
	fma.rn.f32 	%f579, %f576, %f528, %f499;
	fma.rn.f32 	%f580, %f576, %f530, %f500;
	fma.rn.f32 	%f581, %f576, %f532, %f501;
	fma.rn.f32 	%f582, %f576, %f534, %f502;
	fma.rn.f32 	%f583, %f576, %f536, %f503;
	fma.rn.f32 	%f584, %f576, %f538, %f504;
	ld.shared.f32 	%f585, [%r40+208];
	fma.rn.f32 	%f586, %f585, %f524, %f506;
	fma.rn.f32 	%f587, %f585, %f526, %f507;
	fma.rn.f32 	%f588, %f585, %f528, %f508;
	fma.rn.f32 	%f589, %f585, %f530, %f509;
	fma.rn.f32 	%f590, %f585, %f532, %f510;
	fma.rn.f32 	%f591, %f585, %f534, %f511;
	fma.rn.f32 	%f592, %f585, %f536, %f512;
	fma.rn.f32 	%f593, %f585, %f538, %f513;
	ld.shared.f32 	%f594, [%r40+240];
	fma.rn.f32 	%f595, %f594, %f524, %f515;
	fma.rn.f32 	%f596, %f594, %f526, %f516;
	fma.rn.f32 	%f597, %f594, %f528, %f517;
	fma.rn.f32 	%f598, %f594, %f530, %f518;
	fma.rn.f32 	%f599, %f594, %f532, %f519;
	fma.rn.f32 	%f600, %f594, %f534, %f520;
	fma.rn.f32 	%f601, %f594, %f536, %f521;
	fma.rn.f32 	%f602, %f594, %f538, %f522;
	ld.shared.f32 	%f603, [%r40+20];
	ld.shared.f32 	%f604, [%r44+2560];
	fma.rn.f32 	%f605, %f603, %f604, %f525;
	ld.shared.f32 	%f606, [%r44+2564];
	fma.rn.f32 	%f607, %f603, %f606, %f527;
	ld.shared.f32 	%f608, [%r44+2568];
	fma.rn.f32 	%f609, %f603, %f608, %f529;
	ld.shared.f32 	%f610, [%r44+2572];
	fma.rn.f32 	%f611, %f603, %f610, %f531;
	ld.shared.f32 	%f612, [%r44+2576];
	fma.rn.f32 	%f613, %f603, %f612, %f533;
	ld.shared.f32 	%f614, [%r44+2580];
	fma.rn.f32 	%f615, %f603, %f614, %f535;
	ld.shared.f32 	%f616, [%r44+2584];
	fma.rn.f32 	%f617, %f603, %f616, %f537;
	ld.shared.f32 	%f618, [%r44+2588];
	fma.rn.f32 	%f619, %f603, %f618, %f539;
	ld.shared.f32 	%f620, [%r40+52];
	fma.rn.f32 	%f621, %f620, %f604, %f541;
	fma.rn.f32 	%f622, %f620, %f606, %f542;
	fma.rn.f32 	%f623, %f620, %f608, %f543;
	fma.rn.f32 	%f624, %f620, %f610, %f544;
	fma.rn.f32 	%f625, %f620, %f612, %f545;
	fma.rn.f32 	%f626, %f620, %f614, %f546;
	fma.rn.f32 	%f627, %f620, %f616, %f547;
	fma.rn.f32 	%f628, %f620, %f618, %f548;
	ld.shared.f32 	%f629, [%r40+84];
	fma.rn.f32 	%f630, %f629, %f604, %f550;
	fma.rn.f32 	%f631, %f629, %f606, %f551;
	fma.rn.f32 	%f632, %f629, %f608, %f552;
	fma.rn.f32 	%f633, %f629, %f610, %f553;
	fma.rn.f32 	%f634, %f629, %f612, %f554;
	fma.rn.f32 	%f635, %f629, %f614, %f555;
	fma.rn.f32 	%f636, %f629, %f616, %f556;
	fma.rn.f32 	%f637, %f629, %f618, %f557;
	ld.shared.f32 	%f638, [%r40+116];
	fma.rn.f32 	%f639, %f638, %f604, %f559;
	fma.rn.f32 	%f640, %f638, %f606, %f560;
	fma.rn.f32 	%f641, %f638, %f608, %f561;
	fma.rn.f32 	%f642, %f638, %f610, %f562;
	fma.rn.f32 	%f643, %f638, %f612, %f563;
	fma.rn.f32 	%f644, %f638, %f614, %f564;
	fma.rn.f32 	%f645, %f638, %f616, %f565;
	fma.rn.f32 	%f646, %f638, %f618, %f566;
	ld.shared.f32 	%f647, [%r40+148];
	fma.rn.f32 	%f648, %f647, %f604, %f568;
	fma.rn.f32 	%f649, %f647, %f606, %f569;
	fma.rn.f32 	%f650, %f647, %f608, %f570;
	fma.rn.f32 	%f651, %f647, %f610, %f571;
	fma.rn.f32 	%f652, %f647, %f612, %f572;
	fma.rn.f32 	%f653, %f647, %f614, %f573;
	fma.rn.f32 	%f654, %f647, %f616, %f574;
	fma.rn.f32 	%f655, %f647, %f618, %f575;
	ld.shared.f32 	%f656, [%r40+180];
	fma.rn.f32 	%f657, %f656, %f604, %f577;
	fma.rn.f32 	%f658, %f656, %f606, %f578;
	fma.rn.f32 	%f659, %f656, %f608, %f579;
	fma.rn.f32 	%f660, %f656, %f610, %f580;
	fma.rn.f32 	%f661, %f656, %f612, %f581;
	fma.rn.f32 	%f662, %f656, %f614, %f582;
	fma.rn.f32 	%f663, %f656, %f616, %f583;
	fma.rn.f32 	%f664, %f656, %f618, %f584;
	ld.shared.f32 	%f665, [%r40+212];
	fma.rn.f32 	%f666, %f665, %f604, %f586;
	fma.rn.f32 	%f667, %f665, %f606, %f587;
	fma.rn.f32 	%f668, %f665, %f608, %f588;
	fma.rn.f32 	%f669, %f665, %f610, %f589;
	fma.rn.f32 	%f670, %f665, %f612, %f590;
	fma.rn.f32 	%f671, %f665, %f614, %f591;
	fma.rn.f32 	%f672, %f665, %f616, %f592;
	fma.rn.f32 	%f673, %f665, %f618, %f593;
	ld.shared.f32 	%f674, [%r40+244];
	fma.rn.f32 	%f675, %f674, %f604, %f595;
	fma.rn.f32 	%f676, %f674, %f606, %f596;
	fma.rn.f32 	%f677, %f674, %f608, %f597;
	fma.rn.f32 	%f678, %f674, %f610, %f598;
	fma.rn.f32 	%f679, %f674, %f612, %f599;
	fma.rn.f32 	%f680, %f674, %f614, %f600;
	fma.rn.f32 	%f681, %f674, %f616, %f601;
	fma.rn.f32 	%f682, %f674, %f618, %f602;
	ld.shared.f32 	%f683, [%r40+24];
	ld.shared.f32 	%f684, [%r44+3072];
	fma.rn.f32 	%f685, %f683, %f684, %f605;
	ld.shared.f32 	%f686, [%r44+3076];
	fma.rn.f32 	%f687, %f683, %f686, %f607;
	ld.shared.f32 	%f688, [%r44+3080];
	fma.rn.f32 	%f689, %f683, %f688, %f609;
	ld.shared.f32 	%f690, [%r44+3084];
	fma.rn.f32 	%f691, %f683, %f690, %f611;
	ld.shared.f32 	%f692, [%r44+3088];
	fma.rn.f32 	%f693, %f683, %f692, %f613;
	ld.shared.f32 	%f694, [%r44+3092];
	fma.rn.f32 	%f695, %f683, %f694, %f615;
	ld.shared.f32 	%f696, [%r44+3096];
	fma.rn.f32 	%f697, %f683, %f696, %f617;
	ld.shared.f32 	%f698, [%r44+3100];
	fma.rn.f32 	%f699, %f683, %f698, %f619;
	ld.shared.f32 	%f700, [%r40+56];
	fma.rn.f32 	%f701, %f700, %f684, %f621;
	fma.rn.f32 	%f702, %f700, %f686, %f622;
	fma.rn.f32 	%f703, %f700, %f688, %f623;
	fma.rn.f32 	%f704, %f700, %f690, %f624;
	fma.rn.f32 	%f705, %f700, %f692, %f625;
	fma.rn.f32 	%f706, %f700, %f694, %f626;
	fma.rn.f32 	%f707, %f700, %f696, %f627;
	fma.rn.f32 	%f708, %f700, %f698, %f628;
	ld.shared.f32 	%f709, [%r40+88];
	fma.rn.f32 	%f710, %f709, %f684, %f630;
	fma.rn.f32 	%f711, %f709, %f686, %f631;
	fma.rn.f32 	%f712, %f709, %f688, %f632;
	fma.rn.f32 	%f713, %f709, %f690, %f633;
	fma.rn.f32 	%f714, %f709, %f692, %f634;
	fma.rn.f32 	%f715, %f709, %f694, %f635;
	fma.rn.f32 	%f716, %f709, %f696, %f636;
	fma.rn.f32 	%f717, %f709, %f698, %f637;
	ld.shared.f32 	%f718, [%r40+120];
	fma.rn.f32 	%f719, %f718, %f684, %f639;
	fma.rn.f32 	%f720, %f718, %f686, %f640;
	fma.rn.f32 	%f721, %f718, %f688, %f641;
	fma.rn.f32 	%f722, %f718, %f690, %f642;
	fma.rn.f32 	%f723, %f718, %f692, %f643;
	fma.rn.f32 	%f724, %f718, %f694, %f644;
	fma.rn.f32 	%f725, %f718, %f696, %f645;
	fma.rn.f32 	%f726, %f718, %f698, %f646;
	ld.shared.f32 	%f727, [%r40+152];
	fma.rn.f32 	%f728, %f727, %f684, %f648;
	fma.rn.f32 	%f729, %f727, %f686, %f649;
	fma.rn.f32 	%f730, %f727, %f688, %f650;
	fma.rn.f32 	%f731, %f727, %f690, %f651;
	fma.rn.f32 	%f732, %f727, %f692, %f652;
	fma.rn.f32 	%f733, %f727, %f694, %f653;
	fma.rn.f32 	%f734, %f727, %f696, %f654;
	fma.rn.f32 	%f735, %f727, %f698, %f655;
	ld.shared.f32 	%f736, [%r40+184];
	fma.rn.f32 	%f737, %f736, %f684, %f657;
	fma.rn.f32 	%f738, %f736, %f686, %f658;
	fma.rn.f32 	%f739, %f736, %f688, %f659;
	fma.rn.f32 	%f740, %f736, %f690, %f660;
	fma.rn.f32 	%f741, %f736, %f692, %f661;
	fma.rn.f32 	%f742, %f736, %f694, %f662;
	fma.rn.f32 	%f743, %f736, %f696, %f663;
	fma.rn.f32 	%f744, %f736, %f698, %f664;
	ld.shared.f32 	%f745, [%r40+216];
	fma.rn.f32 	%f746, %f745, %f684, %f666;
	fma.rn.f32 	%f747, %f745, %f686, %f667;
	fma.rn.f32 	%f748, %f745, %f688, %f668;
	fma.rn.f32 	%f749, %f745, %f690, %f669;
	fma.rn.f32 	%f750, %f745, %f692, %f670;
	fma.rn.f32 	%f751, %f745, %f694, %f671;
	fma.rn.f32 	%f752, %f745, %f696, %f672;
	fma.rn.f32 	%f753, %f745, %f698, %f673;
	ld.shared.f32 	%f754, [%r40+248];
	fma.rn.f32 	%f755, %f754, %f684, %f675;
	fma.rn.f32 	%f756, %f754, %f686, %f676;
	fma.rn.f32 	%f757, %f754, %f688, %f677;
	fma.rn.f32 	%f758, %f754, %f690, %f678;
	fma.rn.f32 	%f759, %f754, %f692, %f679;
	fma.rn.f32 	%f760, %f754, %f694, %f680;
	fma.rn.f32 	%f761, %f754, %f696, %f681;
	fma.rn.f32 	%f762, %f754, %f698, %f682;
	ld.shared.f32 	%f763, [%r40+28];
	ld.shared.f32 	%f764, [%r44+3584];
	fma.rn.f32 	%f906, %f763, %f764, %f685;
	ld.shared.f32 	%f765, [%r44+3588];
	fma.rn.f32 	%f905, %f763, %f765, %f687;
	ld.shared.f32 	%f766, [%r44+3592];
	fma.rn.f32 	%f904, %f763, %f766, %f689;
	ld.shared.f32 	%f767, [%r44+3596];
	fma.rn.f32 	%f903, %f763, %f767, %f691;
	ld.shared.f32 	%f768, [%r44+3600];
	fma.rn.f32 	%f902, %f763, %f768, %f693;
	ld.shared.f32 	%f769, [%r44+3604];
	fma.rn.f32 	%f901, %f763, %f769, %f695;
	ld.shared.f32 	%f770, [%r44+3608];
	fma.rn.f32 	%f900, %f763, %f770, %f697;
	ld.shared.f32 	%f771, [%r44+3612];
	fma.rn.f32 	%f899, %f763, %f771, %f699;
	ld.shared.f32 	%f772, [%r40+60];
	fma.rn.f32 	%f898, %f772, %f764, %f701;
	fma.rn.f32 	%f897, %f772, %f765, %f702;
	fma.rn.f32 	%f896, %f772, %f766, %f703;
	fma.rn.f32 	%f895, %f772, %f767, %f704;
	fma.rn.f32 	%f894, %f772, %f768, %f705;
	fma.rn.f32 	%f893, %f772, %f769, %f706;
	fma.rn.f32 	%f892, %f772, %f770, %f707;
	fma.rn.f32 	%f891, %f772, %f771, %f708;
	ld.shared.f32 	%f773, [%r40+92];
	fma.rn.f32 	%f890, %f773, %f764, %f710;
	fma.rn.f32 	%f889, %f773, %f765, %f711;
	fma.rn.f32 	%f888, %f773, %f766, %f712;
	fma.rn.f32 	%f887, %f773, %f767, %f713;
	fma.rn.f32 	%f886, %f773, %f768, %f714;
	fma.rn.f32 	%f885, %f773, %f769, %f715;
	fma.rn.f32 	%f884, %f773, %f770, %f716;
	fma.rn.f32 	%f883, %f773, %f771, %f717;
	ld.shared.f32 	%f774, [%r40+124];
	fma.rn.f32 	%f882, %f774, %f764, %f719;
	fma.rn.f32 	%f881, %f774, %f765, %f720;
	fma.rn.f32 	%f880, %f774, %f766, %f721;
	fma.rn.f32 	%f879, %f774, %f767, %f722;
	fma.rn.f32 	%f878, %f774, %f768, %f723;
	fma.rn.f32 	%f877, %f774, %f769, %f724;
	fma.rn.f32 	%f876, %f774, %f770, %f725;
	fma.rn.f32 	%f875, %f774, %f771, %f726;
	ld.shared.f32 	%f775, [%r40+156];
	fma.rn.f32 	%f874, %f775, %f764, %f728;
	fma.rn.f32 	%f873, %f775, %f765, %f729;
	fma.rn.f32 	%f872, %f775, %f766, %f730;
	fma.rn.f32 	%f871, %f775, %f767, %f731;
	fma.rn.f32 	%f870, %f775, %f768, %f732;
	fma.rn.f32 	%f869, %f775, %f769, %f733;
	fma.rn.f32 	%f868, %f775, %f770, %f734;
	fma.rn.f32 	%f867, %f775, %f771, %f735;
	ld.shared.f32 	%f776, [%r40+188];
	fma.rn.f32 	%f866, %f776, %f764, %f737;
	fma.rn.f32 	%f865, %f776, %f765, %f738;
	fma.rn.f32 	%f864, %f776, %f766, %f739;
	fma.rn.f32 	%f863, %f776, %f767, %f740;
	fma.rn.f32 	%f862, %f776, %f768, %f741;
	fma.rn.f32 	%f861, %f776, %f769, %f742;
	fma.rn.f32 	%f860, %f776, %f770, %f743;
	fma.rn.f32 	%f859, %f776, %f771, %f744;
	ld.shared.f32 	%f777, [%r40+220];
	fma.rn.f32 	%f858, %f777, %f764, %f746;
	fma.rn.f32 	%f857, %f777, %f765, %f747;
	fma.rn.f32 	%f856, %f777, %f766, %f748;
	fma.rn.f32 	%f855, %f777, %f767, %f749;
	fma.rn.f32 	%f854, %f777, %f768, %f750;
	fma.rn.f32 	%f853, %f777, %f769, %f751;
	fma.rn.f32 	%f852, %f777, %f770, %f752;
	fma.rn.f32 	%f851, %f777, %f771, %f753;
	ld.shared.f32 	%f778, [%r40+252];
	fma.rn.f32 	%f850, %f778, %f764, %f755;
	fma.rn.f32 	%f849, %f778, %f765, %f756;
	fma.rn.f32 	%f848, %f778, %f766, %f757;
	fma.rn.f32 	%f847, %f778, %f767, %f758;
	fma.rn.f32 	%f846, %f778, %f768, %f759;
	fma.rn.f32 	%f845, %f778, %f769, %f760;
	fma.rn.f32 	%f844, %f778, %f770, %f761;
	fma.rn.f32 	%f843, %f778, %f771, %f762;
	bar.sync 	0;
	add.s32 	%r62, %r62, 1;
	setp.eq.s32 	%p2, %r62, 0;
	add.s32 	%r61, %r61, 8;
	shl.b32 	%r45, %r58, 3;
	add.s32 	%r60, %r60, %r45;
	@%p2 bra 	$L__BB0_3;
	bra.uni 	$L__BB0_2;
$L__BB0_3:
	ld.param.u32 	%r59, [_Z12sgemm_float4PfS_S_iii_param_4];
	ld.param.u64 	%rd23, [_Z12sgemm_float4PfS_S_iii_param_2];
	mov.u32 	%r46, %ctaid.x;
	cvta.to.global.u64 	%rd10, %rd23;
	mov.u32 	%r47, %tid.y;
	shl.b32 	%r48, %r47, 3;
	mov.u32 	%r49, %ctaid.y;
	shl.b32 	%r50, %r49, 7;
	add.s32 	%r51, %r50, %r48;
	shl.b32 	%r52, %r46, 7;
	mov.u32 	%r53, %tid.x;
	shl.b32 	%r54, %r53, 3;
	add.s32 	%r55, %r52, %r54;
	mad.lo.s32 	%r56, %r51, %r59, %r55;
	mul.wide.s32 	%rd11, %r56, 4;
	add.s64 	%rd12, %rd10, %rd11;
	st.global.v4.f32 	[%rd12], {%f906, %f905, %f904, %f903};
	st.global.v4.f32 	[%rd12+16], {%f902, %f901, %f900, %f899};
	mul.wide.s32 	%rd13, %r59, 4;
	add.s64 	%rd14, %rd12, %rd13;
	st.global.v4.f32 	[%rd14], {%f898, %f897, %f896, %f895};
	st.global.v4.f32 	[%rd14+16], {%f894, %f893, %f892, %f891};
	add.s64 	%rd15, %rd14, %rd13;
	st.global.v4.f32 	[%rd15], {%f890, %f889, %f888, %f887};
	st.global.v4.f32 	[%rd15+16], {%f886, %f885, %f884, %f883};
	add.s64 	%rd16, %rd15, %rd13;
	st.global.v4.f32 	[%rd16], {%f882, %f881, %f880, %f879};
	st.global.v4.f32 	[%rd16+16], {%f878, %f877, %f876, %f875};
	add.s64 	%rd17, %rd16, %rd13;
	st.global.v4.f32 	[%rd17], {%f874, %f873, %f872, %f871};
	st.global.v4.f32 	[%rd17+16], {%f870, %f869, %f868, %f867};
	add.s64 	%rd18, %rd17, %rd13;
	st.global.v4.f32 	[%rd18], {%f866, %f865, %f864, %f863};
	st.global.v4.f32 	[%rd18+16], {%f862, %f861, %f860, %f859};
	add.s64 	%rd19, %rd18, %rd13;
	st.global.v4.f32 	[%rd19], {%f858, %f857, %f856, %f855};
	st.global.v4.f32 	[%rd19+16], {%f854, %f853, %f852, %f851};
	add.s64 	%rd20, %rd19, %rd13;
	st.global.v4.f32 	[%rd20], {%f850, %f849, %f848, %f847};
	st.global.v4.f32 	[%rd20+16], {%f846, %f845, %f844, %f843};
	ret;

}


// ===== COMPILED SASS (sm_100) =====

	.target	sm_100

	.elftype	@"ET_EXEC"


//--------------------- .note.nv.tkinfo           --------------------------
	.section	.note.nv.tkinfo,"",@"SHT_NOTE"
	.sectionflags	@"SHF_NOTE_NV_TKINFO"
	.tkinfo
        /*0018*/ 	.word	0x00000002
        /*0030*/ 	.string	""
        /*0030*/ 	.string	"ptxas"
        /*0030*/ 	.string	"Cuda compilation tools, release 13.0, V13.0.88"
        /*0030*/ 	.string	"Build cuda_13.0.r13.0/compiler.36424714_0"
        /*0030*/ 	.string	"-arch sm_100 -m 64 "



//--------------------- .note.nv.cuinfo           --------------------------
	.section	.note.nv.cuinfo,"",@"SHT_NOTE"
	.sectionflags	@"SHF_NOTE_NV_CUINFO"
        /*0018*/ 	.short	0x0002
        /*001a*/ 	.short	0x0064
        /*001c*/ 	.short	0x0082
	.zero		2


//--------------------- .nv.info                  --------------------------
	.section	.nv.info,"",@"SHT_CUDA_INFO"
	.align	4


	//----- nvinfo : EIATTR_REGCOUNT
	.align		4
        /*0000*/ 	.byte	0x04, 0x2f
        /*0002*/ 	.short	(.L_1 - .L_0)
	.align		4
.L_0:
        /*0004*/ 	.word	index@(_Z12sgemm_float4PfS_S_iii)
        /*0008*/ 	.word	0x00000080


	//----- nvinfo : EIATTR_FRAME_SIZE
	.align		4
.L_1:
        /*000c*/ 	.byte	0x04, 0x11
        /*000e*/ 	.short	(.L_3 - .L_2)
	.align		4
.L_2:
        /*0010*/ 	.word	index@(_Z12sgemm_float4PfS_S_iii)
        /*0014*/ 	.word	0x00000000


	//----- nvinfo : EIATTR_MIN_STACK_SIZE
	.align		4
.L_3:
        /*0018*/ 	.byte	0x04, 0x12
        /*001a*/ 	.short	(.L_5 - .L_4)
	.align		4
.L_4:
        /*001c*/ 	.word	index@(_Z12sgemm_float4PfS_S_iii)
        /*0020*/ 	.word	0x00000000
.L_5:


//--------------------- .nv.compat                --------------------------
	.section	.nv.compat,"",@"SHT_CUDA_COMPAT_INFO"
	.align	4
        /*0000*/ 	.byte	0x02, 0x09, 0x00, 0x00, 0x02, 0x02, 0x01, 0x00, 0x02, 0x05, 0x05, 0x00, 0x03, 0x07, 0x01, 0x01
        /*0010*/ 	.byte	0x02, 0x03, 0x00, 0x00, 0x02, 0x06, 0x01, 0x00, 0x04, 0x0b, 0x08, 0x00, 0x09, 0x00, 0x00, 0x00
        /*0020*/ 	.byte	0x00, 0x00, 0x00, 0x00


//--------------------- .nv.info._Z12sgemm_float4PfS_S_iii --------------------------
	.section	.nv.info._Z12sgemm_float4PfS_S_iii,"",@"SHT_CUDA_INFO"
	.sectionflags	@""
	.align	4


	//----- nvinfo : EIATTR_CUDA_API_VERSION
	.align		4
        /*0000*/ 	.byte	0x04, 0x37
        /*0002*/ 	.short	(.L_7 - .L_6)
.L_6:
        /*0004*/ 	.word	0x00000082


	//----- nvinfo : EIATTR_KPARAM_INFO
	.align		4
.L_7:
        /*0008*/ 	.byte	0x04, 0x17
        /*000a*/ 	.short	(.L_9 - .L_8)
.L_8:
        /*000c*/ 	.word	0x00000000
        /*0010*/ 	.short	0x0005
        /*0012*/ 	.short	0x0020
        /*0014*/ 	.byte	0x00, 0xf0, 0x11, 0x00


	//----- nvinfo : EIATTR_KPARAM_INFO
	.align		4
.L_9:
        /*0018*/ 	.byte	0x04, 0x17
        /*001a*/ 	.short	(.L_11 - .L_10)
.L_10:
        /*001c*/ 	.word	0x00000000
        /*0020*/ 	.short	0x0004
        /*0022*/ 	.short	0x001c
        /*0024*/ 	.byte	0x00, 0xf0, 0x11, 0x00


	//----- nvinfo : EIATTR_KPARAM_INFO
	.align		4
.L_11:
        /*0028*/ 	.byte	0x04, 0x17
        /*002a*/ 	.short	(.L_13 - .L_12)
.L_12:
        /*002c*/ 	.word	0x00000000
        /*0030*/ 	.short	0x0003
        /*0032*/ 	.short	0x0018
        /*0034*/ 	.byte	0x00, 0xf0, 0x11, 0x00


	//----- nvinfo : EIATTR_KPARAM_INFO
	.align		4
.L_13:
        /*0038*/ 	.byte	0x04, 0x17
        /*003a*/ 	.short	(.L_15 - .L_14)
.L_14:
        /*003c*/ 	.word	0x00000000
        /*0040*/ 	.short	0x0002
        /*0042*/ 	.short	0x0010
        /*0044*/ 	.byte	0x00, 0xf5, 0x21, 0x00


	//----- nvinfo : EIATTR_KPARAM_INFO
	.align		4
.L_15:
        /*0048*/ 	.byte	0x04, 0x17
        /*004a*/ 	.short	(.L_17 - .L_16)
.L_16:
        /*004c*/ 	.word	0x00000000
        /*0050*/ 	.short	0x0001
        /*0052*/ 	.short	0x0008
        /*0054*/ 	.byte	0x00, 0xf5, 0x21, 0x00


	//----- nvinfo : EIATTR_KPARAM_INFO
	.align		4
.L_17:
        /*0058*/ 	.byte	0x04, 0x17
        /*005a*/ 	.short	(.L_19 - .L_18)
.L_18:
        /*005c*/ 	.word	0x00000000
        /*0060*/ 	.short	0x0000
        /*0062*/ 	.short	0x0000
        /*0064*/ 	.byte	0x00, 0xf5, 0x21, 0x00


	//----- nvinfo : EIATTR_SPARSE_MMA_MASK
	.align		4
.L_19:
        /*0068*/ 	.byte	0x03, 0x50
        /*006a*/ 	.short	0x0000


	//----- nvinfo : EIATTR_MAXREG_COUNT
	.align		4
        /*006c*/ 	.byte	0x03, 0x1b
        /*006e*/ 	.short	0x00ff


	//----- nvinfo : EIATTR_NUM_BARRIERS
	.align		4
        /*0070*/ 	.byte	0x02, 0x4c
        /*0072*/ 	.byte	0x01
	.zero		1


	//----- nvinfo : EIATTR_MERCURY_ISA_VERSION
	.align		4
        /*0074*/ 	.byte	0x03, 0x5f
        /*0076*/ 	.short	0x0101


	//----- nvinfo : EIATTR_VRC_CTA_INIT_COUNT
	.align		4
        /*0078*/ 	.byte	0x02, 0x4a
	.zero		1
	.zero		1


	//----- nvinfo : EIATTR_EXIT_INSTR_OFFSETS
	.align		4
        /*007c*/ 	.byte	0x04, 0x1c
        /*007e*/ 	.short	(.L_21 - .L_20)


	//   ....[0]....
.L_20:
        /*0080*/ 	.word	0x000029d0


	//----- nvinfo : EIATTR_CBANK_PARAM_SIZE
	.align		4
.L_21:
        /*0084*/ 	.byte	0x03, 0x19
        /*0086*/ 	.short	0x0024


	//----- nvinfo : EIATTR_PARAM_CBANK
	.align		4
        /*0088*/ 	.byte	0x04, 0x0a
        /*008a*/ 	.short	(.L_23 - .L_22)
	.align		4
.L_22:
        /*008c*/ 	.word	index@(.nv.constant0._Z12sgemm_float4PfS_S_iii)
        /*0090*/ 	.short	0x0380
        /*0092*/ 	.short	0x0024


	//----- nvinfo : EIATTR_SW_WAR
	.align		4
.L_23:
        /*0094*/ 	.byte	0x04, 0x36
        /*0096*/ 	.short	(.L_25 - .L_24)
.L_24:
        /*0098*/ 	.word	0x00000008
.L_25:


//--------------------- .nv.callgraph             --------------------------
	.section	.nv.callgraph,"",@"SHT_CUDA_CALLGRAPH"
	.align	4
	.sectionentsize	8
	.align		4
        /*0000*/ 	.word	0x00000000
	.align		4
        /*0004*/ 	.word	0xffffffff
	.align		4
        /*0008*/ 	.word	0x00000000
	.align		4
        /*000c*/ 	.word	0xfffffffe
	.align		4
        /*0010*/ 	.word	0x00000000
	.align		4
        /*0014*/ 	.word	0xfffffffd
	.align		4
        /*0018*/ 	.word	0x00000000
	.align		4
        /*001c*/ 	.word	0xfffffffc


//--------------------- .text._Z12sgemm_float4PfS_S_iii --------------------------
	.section	.text._Z12sgemm_float4PfS_S_iii,"ax",@progbits
	.align	128
        .global         _Z12sgemm_float4PfS_S_iii
        .type           _Z12sgemm_float4PfS_S_iii,@function
        .size           _Z12sgemm_float4PfS_S_iii,(.L_x_3 - _Z12sgemm_float4PfS_S_iii)
        .other          _Z12sgemm_float4PfS_S_iii,@"STO_CUDA_ENTRY STV_DEFAULT"
_Z12sgemm_float4PfS_S_iii:
.text._Z12sgemm_float4PfS_S_iii:
[----:B------:R-:W-:Y:S01]  /*0000*/  LDC R1, c[0x0][0x37c] ;  /* 0x0000df00ff017b82 */ /* 0x000fe20000000800 */
[----:B------:R-:W0:Y:S01]  /*0010*/  LDCU UR10, c[0x0][0x3a0] ;  /* 0x00007400ff0a77ac */ /* 0x000e220008000800 */
[----:B------:R-:W1:Y:S01]  /*0020*/  S2R R0, SR_TID.X ;  /* 0x0000000000007919 */ /* 0x000e620000002100 */
[----:B------:R-:W-:Y:S02]  /*0030*/  CS2R R70, SRZ ;  /* 0x0000000000467805 */ /* 0x000fe4000001ff00 */
[----:B------:R-:W-:Y:S02]  /*0040*/  CS2R R68, SRZ ;  /* 0x0000000000447805 */ /* 0x000fe4000001ff00 */
[----:B------:R-:W-:Y:S01]  /*0050*/  CS2R R66, SRZ ;  /* 0x0000000000427805 */ /* 0x000fe2000001ff00 */
[----:B------:R-:W2:Y:S01]  /*0060*/  S2R R3, SR_TID.Y ;  /* 0x0000000000037919 */ /* 0x000ea20000002200 */
[----:B------:R-:W-:Y:S02]  /*0070*/  CS2R R64, SRZ ;  /* 0x0000000000407805 */ /* 0x000fe4000001ff00 */
[----:B------:R-:W-:-:S02]  /*0080*/  CS2R R62, SRZ ;  /* 0x00000000003e7805 */ /* 0x000fc4000001ff00 */
[----:B------:R-:W-:Y:S02]  /*0090*/  CS2R R60, SRZ ;  /* 0x00000000003c7805 */ /* 0x000fe4000001ff00 */
[----:B------:R-:W-:Y:S02]  /*00a0*/  CS2R R58, SRZ ;  /* 0x00000000003a7805 */ /* 0x000fe4000001ff00 */
[----:B------:R-:W-:Y:S02]  /*00b0*/  CS2R R56, SRZ ;  /* 0x0000000000387805 */ /* 0x000fe4000001ff00 */
[----:B------:R-:W-:Y:S02]  /*00c0*/  CS2R R54, SRZ ;  /* 0x0000000000367805 */ /* 0x000fe4000001ff00 */
[----:B------:R-:W-:Y:S02]  /*00d0*/  CS2R R52, SRZ ;  /* 0x0000000000347805 */ /* 0x000fe4000001ff00 */
[----:B------:R-:W-:-:S02]  /*00e0*/  CS2R R50, SRZ ;  /* 0x0000000000327805 */ /* 0x000fc4000001ff00 */
[----:B------:R-:W-:Y:S02]  /*00f0*/  CS2R R48, SRZ ;  /* 0x0000000000307805 */ /* 0x000fe4000001ff00 */
[----:B------:R-:W-:Y:S02]  /*0100*/  CS2R R46, SRZ ;  /* 0x00000000002e7805 */ /* 0x000fe4000001ff00 */
[----:B------:R-:W-:Y:S02]  /*0110*/  CS2R R44, SRZ ;  /* 0x00000000002c7805 */ /* 0x000fe4000001ff00 */
[----:B------:R-:W-:Y:S01]  /*0120*/  CS2R R42, SRZ ;  /* 0x00000000002a7805 */ /* 0x000fe2000001ff00 */
[----:B0-----:R-:W-:Y:S01]  /*0130*/  UISETP.GE.AND UP0, UPT, UR10, 0x1, UPT ;  /* 0x000000010a00788c */ /* 0x001fe2000bf06270 */
        /* <DEDUP_REMOVED lines=16> */
[----:B------:R-:W-:Y:S01]  /*0240*/  CS2R R8, SRZ ;  /* 0x0000000000087805 */ /* 0x000fe2000001ff00 */
[----:B------:R-:W0:Y:S01]  /*0250*/  LDCU.64 UR8, c[0x0][0x358] ;  /* 0x00006b00ff0877ac */ /* 0x000e220008000a00 */
[----:B-12---:R-:W-:Y:S05]  /*0260*/  BRA.U !UP0, `(.L_x_0) ;  /* 0x0000002508547547 */ /* 0x006fea000b800000 */
[----:B------:R-:W1:Y:S01]  /*0270*/  S2R R7, SR_CTAID.Y ;  /* 0x0000000000077919 */ /* 0x000e620000002600 */
[----:B------:R-:W2:Y:S01]  /*0280*/  S2UR UR7, SR_CgaCtaId ;  /* 0x00000000000779c3 */ /* 0x000ea20000008800 */
[----:B------:R-:W3:Y:S01]  /*0290*/  LDCU UR6, c[0x0][0x360] ;  /* 0x00006c00ff0677ac */ /* 0x000ee20008000800 */
[----:B------:R-:W-:Y:S01]  /*02a0*/  UMOV UR5, 0x400 ;  /* 0x0000040000057882 */ /* 0x000fe20000000000 */
[----:B------:R-:W4:Y:S01]  /*02b0*/  LDCU UR11, c[0x0][0x39c] ;  /* 0x00007380ff0b77ac */ /* 0x000f220008000800 */
[----:B------:R-:W-:-:S04]  /*02c0*/  UIADD3 UR4, UPT, UPT, UR10, 0x7, URZ ;  /* 0x000000070a047890 */ /* 0x000fc8000fffe0ff */
[----:B------:R-:W-:-:S04]  /*02d0*/  USHF.R.U32.HI UR4, URZ, 0x3, UR4 ;  /* 0x00000003ff047899 */ /* 0x000fc80008011604 */
[----:B------:R-:W-:Y:S01]  /*02e0*/  UIADD3 UR4, UPT, UPT, -UR4, URZ, URZ ;  /* 0x000000ff04047290 */ /* 0x000fe2000fffe1ff */
[----:B---3--:R-:W-:Y:S01]  /*02f0*/  IMAD R0, R3, UR6, R0 ;  /* 0x0000000603007c24 */ /* 0x008fe2000f8e0200 */
[----:B------:R-:W-:-:S04]  /*0300*/  UIADD3 UR6, UPT, UPT, UR5, 0x1000, URZ ;  /* 0x0000100005067890 */ /* 0x000fc8000fffe0ff */
[----:B--2---:R-:W-:Y:S01]  /*0310*/  ULEA UR6, UR7, UR6, 0x18 ;  /* 0x0000000607067291 */ /* 0x004fe2000f8ec0ff */
[C---:B------:R-:W-:Y:S01]  /*0320*/  SHF.L.U32 R3, R0.reuse, 0x2, RZ ;  /* 0x0000000200037819 */ /* 0x040fe200000006ff */
[----:B------:R-:W-:Y:S01]  /*0330*/  ULEA UR5, UR7, UR5, 0x18 ;  /* 0x0000000507057291 */ /* 0x000fe2000f8ec0ff */
[--C-:B------:R-:W-:Y:S02]  /*0340*/  SHF.R.U32.HI R2, RZ, 0x1, R0.reuse ;  /* 0x00000001ff027819 */ /* 0x100fe40000011600 */
[----:B------:R-:W-:Y:S02]  /*0350*/  SHF.R.U32.HI R4, RZ, 0x5, R0 ;  /* 0x00000005ff047819 */ /* 0x000fe40000011600 */
[----:B------:R-:W-:Y:S02]  /*0360*/  SHF.L.U32 R0, R0, 0x4, RZ ;  /* 0x0000000400007819 */ /* 0x000fe400000006ff */
[----:B-1----:R-:W-:Y:S02]  /*0370*/  LEA R6, R7, R2, 0x7 ;  /* 0x0000000207067211 */ /* 0x002fe400078e38ff */
[----:B------:R-:W-:-:S02]  /*0380*/  LOP3.LUT R71, R0, 0x1f0, RZ, 0xc0, !PT ;  /* 0x000001f000477812 */ /* 0x000fc400078ec0ff */
[----:B------:R-:W-:Y:S02]  /*0390*/  LEA R100, R4, UR6, 0x9 ;  /* 0x0000000604647c11 */ /* 0x000fe4000f8e48ff */
[C---:B------:R-:W-:Y:S02]  /*03a0*/  LOP3.LUT R5, R3.reuse, 0x7c, RZ, 0xc0, !PT ;  /* 0x0000007c03057812 */ /* 0x040fe400078ec0ff */
[----:B------:R-:W-:Y:S02]  /*03b0*/  LEA R7, R2, UR5, 0x5 ;  /* 0x0000000502077c11 */ /* 0x000fe4000f8e28ff */
[----:B------:R-:W-:Y:S02]  /*03c0*/  LOP3.LUT R3, R3, 0x4, RZ, 0xc0, !PT ;  /* 0x0000000403037812 */ /* 0x000fe400078ec0ff */
[----:B------:R-:W-:Y:S02]  /*03d0*/  LOP3.LUT R2, R0, 0x10, RZ, 0xc0, !PT ;  /* 0x0000001000027812 */ /* 0x000fe400078ec0ff */
[----:B------:R-:W-:Y:S01]  /*03e0*/  IADD3 R100, PT, PT, R100, R71, RZ ;  /* 0x0000004764647210 */ /* 0x000fe20007ffe0ff */
[----:B------:R-:W-:Y:S01]  /*03f0*/  HFMA2 R71, -RZ, RZ, 0, 0 ;  /* 0x00000000ff477431 */ /* 0x000fe200000001ff */
[----:B------:R-:W-:Y:S01]  /*0400*/  IADD3 R7, PT, PT, R7, R2, RZ ;  /* 0x0000000207077210 */ /* 0x000fe20007ffe0ff */
[----:B------:R-:W-:-:S02]  /*0410*/  IMAD R6, R6, UR10, R3 ;  /* 0x0000000a06067c24 */ /* 0x000fc4000f8e0203 */
[----:B----4-:R-:W-:-:S07]  /*0420*/  IMAD R2, R4, UR11, R5 ;  /* 0x0000000b04027c24 */ /* 0x010fce000f8e0205 */
.L_x_1:
[----:B------:R-:W1:Y:S08]  /*0430*/  LDC.64 R72, c[0x0][0x380] ;  /* 0x0000e000ff487b82 */ /* 0x000e700000000a00 */
[----:B------:R-:W2:Y:S01]  /*0440*/  LDC.64 R74, c[0x0][0x388] ;  /* 0x0000e200ff4a7b82 */ /* 0x000ea20000000a00 */
[----:B-1----:R-:W-:-:S05]  /*0450*/  IMAD.WIDE R72, R6, 0x4, R72 ;  /* 0x0000000406487825 */ /* 0x002fca00078e0248 */
[----:B0-----:R-:W3:Y:S01]  /*0460*/  LDG.E.128.CONSTANT R104, desc[UR8][R72.64] ;  /* 0x0000000848687981 */ /* 0x001ee2000c1e9d00 */
[----:B--2---:R-:W-:-:S05]  /*0470*/  IMAD.WIDE R74, R2, 0x4, R74 ;  /* 0x00000004024a7825 */ /* 0x004fca00078e024a */
[----:B------:R-:W2:Y:S01]  /*0480*/  LDG.E.128.CONSTANT R108, desc[UR8][R74.64] ;  /* 0x000000084a6c7981 */ /* 0x000ea2000c1e9d00 */
[----:B------:R-:W0:Y:S01]  /*0490*/  S2UR UR6, SR_CgaCtaId ;  /* 0x00000000000679c3 */ /* 0x000e220000008800 */
[----:B------:R-:W1:Y:S01]  /*04a0*/  S2R R3, SR_TID.Y ;  /* 0x0000000000037919 */ /* 0x000e620000002200 */
[----:B------:R-:W4:Y:S01]  /*04b0*/  S2R R0, SR_TID.X ;  /* 0x0000000000007919 */ /* 0x000f220000002100 */
[----:B------:R-:W-:Y:S02]  /*04c0*/  UMOV UR5, 0x400 ;  /* 0x0000040000057882 */ /* 0x000fe40000000000 */
[----:B------:R-:W-:Y:S02]  /*04d0*/  UIADD3 UR7, UPT, UPT, UR5, 0x1000, URZ ;  /* 0x0000100005077890 */ /* 0x000fe4000fffe0ff */
[----:B0-----:R-:W-:Y:S02]  /*04e0*/  ULEA UR5, UR6, UR5, 0x18 ;  /* 0x0000000506057291 */ /* 0x001fe4000f8ec0ff */
[----:B------:R-:W-:-:S04]  /*04f0*/  ULEA UR7, UR6, UR7, 0x18 ;  /* 0x0000000706077291 */ /* 0x000fc8000f8ec0ff */
[----:B-1----:R-:W-:Y:S02]  /*0500*/  LEA R5, R3, UR5, 0x8 ;  /* 0x0000000503057c11 */ /* 0x002fe4000f8e40ff */
[----:B----4-:R-:W-:Y:S01]  /*0510*/  LEA R4, R0, UR7, 0x5 ;  /* 0x0000000700047c11 */ /* 0x010fe2000f8e28ff */
[----:B---3--:R-:W-:Y:S04]  /*0520*/  STS.128 [R7], R104 ;  /* 0x0000006807007388 */ /* 0x008fe80000000c00 */
[----:B--2---:R-:W-:Y:S01]  /*0530*/  STS.128 [R100], R108 ;  /* 0x0000006c64007388 */ /* 0x004fe20000000c00 */
[----:B------:R-:W-:Y:S06]  /*0540*/  BAR.SYNC.DEFER_BLOCKING 0x0 ;  /* 0x0000000000007b1d */ /* 0x000fec0000010000 */
[----:B------:R-:W-:Y:S04]  /*0550*/  LDS.128 R72, [R5] ;  /* 0x0000000005487984 */ /* 0x000fe80000000c00 */
[----:B------:R-:W0:Y:S04]  /*0560*/  LDS.128 R76, [R4] ;  /* 0x00000000044c7984 */ /* 0x000e280000000c00 */
[----:B------:R-:W1:Y:S04]  /*0570*/  LDS.128 R80, [R4+0x10] ;  /* 0x0000100004507984 */ /* 0x000e680000000c00 */
[----:B------:R-:W2:Y:S04]  /*0580*/  LDS.128 R92, [R4+0x210] ;  /* 0x00021000045c7984 */ /* 0x000ea80000000c00 */
[----:B------:R-:W3:Y:S04]  /*0590*/  LDS.128 R84, [R5+0x20] ;  /* 0x0000200005547984 */ /* 0x000ee80000000c00 */
[----:B------:R-:W4:Y:S04]  /*05a0*/  LDS.128 R88, [R4+0x200] ;  /* 0x0002000004587984 */ /* 0x000f280000000c00 */
[----:B------:R-:W5:Y:S01]  /*05b0*/  LDS.128 R96, [R5+0x40] ;  /* 0x0000400005607984 */ /* 0x000f620000000c00 */
[C---:B0-----:R-:W-:Y:S01]  /*05c0*/  FFMA R101, R72.reuse, R76, R8 ;  /* 0x0000004c48657223 */ /* 0x041fe20000000008 */
[C---:B------:R-:W-:Y:S01]  /*05d0*/  FFMA R102, R72.reuse, R77, R9 ;  /* 0x0000004d48667223 */ /* 0x040fe20000000009 */
[C---:B------:R-:W-:Y:S01]  /*05e0*/  FFMA R115, R72.reuse, R78, R10 ;  /* 0x0000004e48737223 */ /* 0x040fe2000000000a */
[----:B------:R-:W-:-:S02]  /*05f0*/  FFMA R104, R72, R79, R11 ;  /* 0x0000004f48687223 */ /* 0x000fc4000000000b */
[----:B------:R-:W0:Y:S01]  /*0600*/  LDS.128 R8, [R5+0x60] ;  /* 0x0000600005087984 */ /* 0x000e220000000c00 */
[C---:B-1----:R-:W-:Y:S01]  /*0610*/  FFMA R103, R72.reuse, R80, R12 ;  /* 0x0000005048677223 */ /* 0x042fe2000000000c */
[C---:B------:R-:W-:Y:S01]  /*0620*/  FFMA R12, R72.reuse, R81, R13 ;  /* 0x00000051480c7223 */ /* 0x040fe2000000000d */
[C---:B------:R-:W-:Y:S01]  /*0630*/  FFMA R107, R72.reuse, R82, R14 ;  /* 0x00000052486b7223 */ /* 0x040fe2000000000e */
[----:B------:R-:W-:Y:S02]  /*0640*/  FFMA R72, R72, R83, R15 ;  /* 0x0000005348487223 */ /* 0x000fe4000000000f */
[C---:B--2---:R-:W-:Y:S02]  /*0650*/  FFMA R105, R73.reuse, R93, R12 ;  /* 0x0000005d49697223 */ /* 0x044fe4000000000c */
[----:B------:R-:W1:Y:S01]  /*0660*/  LDS.128 R12, [R5+0x80] ;  /* 0x00008000050c7984 */ /* 0x000e620000000c00 */
[----:B---3--:R-:W-:Y:S01]  /*0670*/  FFMA R106, R84, R77, R17 ;  /* 0x0000004d546a7223 */ /* 0x008fe20000000011 */
[----:B------:R-:W-:Y:S01]  /*0680*/  FFMA R117, R76, R84, R16 ;  /* 0x000000544c757223 */ /* 0x000fe20000000010 */
[----:B------:R-:W-:Y:S01]  /*0690*/  FFMA R119, R84, R78, R18 ;  /* 0x0000004e54777223 */ /* 0x000fe20000000012 */
[----:B------:R-:W-:Y:S01]  /*06a0*/  FFMA R17, R80, R84, R20 ;  /* 0x0000005450117223 */ /* 0x000fe20000000014 */
[C---:B------:R-:W-:Y:S01]  /*06b0*/  FFMA R16, R84.reuse, R79, R19 ;  /* 0x0000004f54107223 */ /* 0x040fe20000000013 */
[C---:B------:R-:W-:Y:S01]  /*06c0*/  FFMA R18, R84.reuse, R81, R21 ;  /* 0x0000005154127223 */ /* 0x040fe20000000015 */
[----:B------:R-:W-:Y:S01]  /*06d0*/  FFMA R20, R84, R83, R23 ;  /* 0x0000005354147223 */ /* 0x000fe20000000017 */
[----:B----4-:R-:W-:Y:S01]  /*06e0*/  FFMA R111, R88, R73, R101 ;  /* 0x00000049586f7223 */ /* 0x010fe20000000065 */
[----:B------:R-:W-:Y:S01]  /*06f0*/  FFMA R109, R84, R82, R22 ;  /* 0x00000052546d7223 */ /* 0x000fe20000000016 */
[C---:B------:R-:W-:Y:S01]  /*0700*/  FFMA R101, R73.reuse, R91, R104 ;  /* 0x0000005b49657223 */ /* 0x040fe20000000068 */
[C---:B------:R-:W-:Y:S01]  /*0710*/  FFMA R113, R73.reuse, R89, R102 ;  /* 0x0000005949717223 */ /* 0x040fe20000000066 */
[C---:B------:R-:W-:Y:S01]  /*0720*/  FFMA R115, R73.reuse, R90, R115 ;  /* 0x0000005a49737223 */ /* 0x040fe20000000073 */
[----:B------:R-:W-:Y:S01]  /*0730*/  FFMA R103, R92, R73, R103 ;  /* 0x000000495c677223 */ /* 0x000fe20000000067 */
[C---:B------:R-:W-:Y:S01]  /*0740*/  FFMA R107, R73.reuse, R94, R107 ;  /* 0x0000005e496b7223 */ /* 0x040fe2000000006b */
[----:B------:R-:W-:Y:S01]  /*0750*/  FFMA R72, R73, R95, R72 ;  /* 0x0000005f49487223 */ /* 0x000fe20000000048 */
[-C--:B------:R-:W-:Y:S01]  /*0760*/  FFMA R104, R95, R85.reuse, R20 ;  /* 0x000000555f687223 */ /* 0x080fe20000000014 */
[----:B-----5:R-:W-:Y:S01]  /*0770*/  FFMA R21, R76, R96, R24 ;  /* 0x000000604c157223 */ /* 0x020fe20000000018 */
[-C--:B------:R-:W-:Y:S01]  /*0780*/  FFMA R84, R91, R85.reuse, R16 ;  /* 0x000000555b547223 */ /* 0x080fe20000000010 */
[-C--:B------:R-:W-:Y:S01]  /*0790*/  FFMA R73, R92, R85.reuse, R17 ;  /* 0x000000555c497223 */ /* 0x080fe20000000011 */
[----:B------:R-:W-:Y:S01]  /*07a0*/  FFMA R102, R93, R85, R18 ;  /* 0x000000555d667223 */ /* 0x000fe20000000012 */
[C---:B------:R-:W-:Y:S01]  /*07b0*/  FFMA R20, R96.reuse, R77, R25 ;  /* 0x0000004d60147223 */ /* 0x040fe20000000019 */
[C---:B------:R-:W-:Y:S01]  /*07c0*/  FFMA R23, R96.reuse, R78, R26 ;  /* 0x0000004e60177223 */ /* 0x040fe2000000001a */
[C---:B------:R-:W-:Y:S01]  /*07d0*/  FFMA R22, R96.reuse, R79, R27 ;  /* 0x0000004f60167223 */ /* 0x040fe2000000001b */
[----:B------:R-:W-:Y:S01]  /*07e0*/  FFMA R24, R96, R81, R29 ;  /* 0x0000005160187223 */ /* 0x000fe2000000001d */
[----:B------:R-:W2:Y:S01]  /*07f0*/  LDS.128 R16, [R5+0xa0] ;  /* 0x0000a00005107984 */ /* 0x000ea20000000c00 */
[-C--:B------:R-:W-:Y:S01]  /*0800*/  FFMA R117, R88, R85.reuse, R117 ;  /* 0x0000005558757223 */ /* 0x080fe20000000075 */
[-C--:B------:R-:W-:Y:S01]  /*0810*/  FFMA R106, R89, R85.reuse, R106 ;  /* 0x00000055596a7223 */ /* 0x080fe2000000006a */
[-C--:B------:R-:W-:Y:S01]  /*0820*/  FFMA R119, R90, R85.reuse, R119 ;  /* 0x000000555a777223 */ /* 0x080fe20000000077 */
[----:B------:R-:W-:Y:S01]  /*0830*/  FFMA R109, R94, R85, R109 ;  /* 0x000000555e6d7223 */ /* 0x000fe2000000006d */
[----:B------:R-:W-:Y:S01]  /*0840*/  FFMA R123, R80, R96, R28 ;  /* 0x00000060507b7223 */ /* 0x000fe2000000001c */
[C---:B------:R-:W-:Y:S01]  /*0850*/  FFMA R85, R96.reuse, R82, R30 ;  /* 0x0000005260557223 */ /* 0x040fe2000000001e */
[----:B------:R-:W-:Y:S01]  /*0860*/  FFMA R108, R96, R83, R31 ;  /* 0x00000053606c7223 */ /* 0x000fe2000000001f */
[-C--:B------:R-:W-:Y:S01]  /*0870*/  FFMA R96, R93, R97.reuse, R24 ;  /* 0x000000615d607223 */ /* 0x080fe20000000018 */
[-C--:B------:R-:W-:Y:S01]  /*0880*/  FFMA R30, R88, R97.reuse, R21 ;  /* 0x00000061581e7223 */ /* 0x080fe20000000015 */
[-C--:B------:R-:W-:Y:S01]  /*0890*/  FFMA R31, R89, R97.reuse, R20 ;  /* 0x00000061591f7223 */ /* 0x080fe20000000014 */
[-C--:B------:R-:W-:Y:S01]  /*08a0*/  FFMA R29, R90, R97.reuse, R23 ;  /* 0x000000615a1d7223 */ /* 0x080fe20000000017 */
[----:B------:R-:W-:Y:S01]  /*08b0*/  FFMA R121, R91, R97, R22 ;  /* 0x000000615b797223 */ /* 0x000fe20000000016 */
[----:B0-----:R-:W-:Y:S01]  /*08c0*/  FFMA R25, R76, R8, R32 ;  /* 0x000000084c197223 */ /* 0x001fe20000000020 */
[C---:B------:R-:W-:Y:S01]  /*08d0*/  FFMA R27, R8.reuse, R78, R34 ;  /* 0x0000004e081b7223 */ /* 0x040fe20000000022 */
[----:B------:R-:W-:Y:S01]  /*08e0*/  FFMA R24, R8, R79, R35 ;  /* 0x0000004f08187223 */ /* 0x000fe20000000023 */
[----:B------:R-:W0:Y:S01]  /*08f0*/  LDS.128 R20, [R5+0xc0] ;  /* 0x0000c00005147984 */ /* 0x000e220000000c00 */
[-C--:B------:R-:W-:Y:S01]  /*0900*/  FFMA R123, R92, R97.reuse, R123 ;  /* 0x000000615c7b7223 */ /* 0x080fe2000000007b */
[-C--:B------:R-:W-:Y:S01]  /*0910*/  FFMA R85, R94, R97.reuse, R85 ;  /* 0x000000615e557223 */ /* 0x080fe20000000055 */
[----:B------:R-:W-:Y:S01]  /*0920*/  FFMA R108, R95, R97, R108 ;  /* 0x000000615f6c7223 */ /* 0x000fe2000000006c */
[----:B------:R-:W-:Y:S01]  /*0930*/  FFMA R124, R8, R77, R33 ;  /* 0x0000004d087c7223 */ /* 0x000fe20000000021 */
[----:B------:R-:W-:Y:S01]  /*0940*/  FFMA R33, R80, R8, R36 ;  /* 0x0000000850217223 */ /* 0x000fe20000000024 */
[C---:B------:R-:W-:Y:S01]  /*0950*/  FFMA R122, R8.reuse, R81, R37 ;  /* 0x00000051087a7223 */ /* 0x040fe20000000025 */
[C---:B------:R-:W-:Y:S01]  /*0960*/  FFMA R97, R8.reuse, R82, R38 ;  /* 0x0000005208617223 */ /* 0x040fe20000000026 */
[----:B------:R-:W-:Y:S01]  /*0970*/  FFMA R8, R8, R83, R39 ;  /* 0x0000005308087223 */ /* 0x000fe20000000027 */
[-C--:B------:R-:W-:Y:S01]  /*0980*/  FFMA R112, R88, R9.reuse, R25 ;  /* 0x0000000958707223 */ /* 0x080fe20000000019 */
[-C--:B------:R-:W-:Y:S01]  /*0990*/  FFMA R28, R90, R9.reuse, R27 ;  /* 0x000000095a1c7223 */ /* 0x080fe2000000001b */
[----:B------:R-:W-:-:S02]  /*09a0*/  FFMA R125, R91, R9, R24 ;  /* 0x000000095b7d7223 */ /* 0x000fc40000000018 */
[----:B------:R-:W3:Y:S01]  /*09b0*/  LDS.128 R24, [R5+0xe0] ;  /* 0x0000e00005187984 */ /* 0x000ee20000000c00 */
[-C--:B------:R-:W-:Y:S01]  /*09c0*/  FFMA R124, R89, R9.reuse, R124 ;  /* 0x00000009597c7223 */ /* 0x080fe2000000007c */
[-C--:B------:R-:W-:Y:S01]  /*09d0*/  FFMA R110, R92, R9.reuse, R33 ;  /* 0x000000095c6e7223 */ /* 0x080fe20000000021 */
[-C--:B------:R-:W-:Y:S01]  /*09e0*/  FFMA R122, R93, R9.reuse, R122 ;  /* 0x000000095d7a7223 */ /* 0x080fe2000000007a */
[-C--:B------:R-:W-:Y:S01]  /*09f0*/  FFMA R97, R94, R9.reuse, R97 ;  /* 0x000000095e617223 */ /* 0x080fe20000000061 */
[----:B------:R-:W-:Y:S01]  /*0a00*/  FFMA R8, R95, R9, R8 ;  /* 0x000000095f087223 */ /* 0x000fe20000000008 */
[----:B-1----:R-:W-:Y:S01]  /*0a10*/  FFMA R9, R76, R12, R40 ;  /* 0x0000000c4c097223 */ /* 0x002fe20000000028 */
[C---:B------:R-:W-:Y:S01]  /*0a20*/  FFMA R32, R12.reuse, R77, R41 ;  /* 0x0000004d0c207223 */ /* 0x040fe20000000029 */
[C---:B------:R-:W-:Y:S01]  /*0a30*/  FFMA R33, R12.reuse, R78, R42 ;  /* 0x0000004e0c217223 */ /* 0x040fe2000000002a */
[C---:B------:R-:W-:Y:S01]  /*0a40*/  FFMA R34, R12.reuse, R79, R43 ;  /* 0x0000004f0c227223 */ /* 0x040fe2000000002b */
        /* <DEDUP_REMOVED lines=8> */
[----:B------:R-:W-:-:S02]  /*0ad0*/  FFMA R9, R94, R13, R35 ;  /* 0x0000000d5e097223 */ /* 0x000fc40000000023 */
[----:B------:R-:W1:Y:S01]  /*0ae0*/  LDS.128 R32, [R4+0x400] ;  /* 0x0004000004207984 */ /* 0x000e620000000c00 */
[----:B--2---:R-:W-:Y:S01]  /*0af0*/  FFMA R36, R16, R77, R49 ;  /* 0x0000004d10247223 */ /* 0x004fe20000000031 */
[-C--:B------:R-:W-:Y:S01]  /*0b00*/  FFMA R41, R92, R13.reuse, R41 ;  /* 0x0000000d5c297223 */ /* 0x080fe20000000029 */
[-C--:B------:R-:W-:Y:S01]  /*0b10*/  FFMA R120, R93, R13.reuse, R120 ;  /* 0x0000000d5d787223 */ /* 0x080fe20000000078 */
[----:B------:R-:W-:Y:S01]  /*0b20*/  FFMA R114, R95, R13, R114 ;  /* 0x0000000d5f727223 */ /* 0x000fe20000000072 */
[----:B------:R-:W-:Y:S01]  /*0b30*/  FFMA R13, R76, R16, R48 ;  /* 0x000000104c0d7223 */ /* 0x000fe20000000030 */
[C---:B------:R-:W-:Y:S01]  /*0b40*/  FFMA R37, R16.reuse, R78, R50 ;  /* 0x0000004e10257223 */ /* 0x040fe20000000032 */
[----:B------:R-:W-:Y:S01]  /*0b50*/  FFMA R38, R16, R79, R51 ;  /* 0x0000004f10267223 */ /* 0x000fe20000000033 */
[----:B------:R-:W-:Y:S01]  /*0b60*/  FFMA R43, R80, R16, R52 ;  /* 0x00000010502b7223 */ /* 0x000fe20000000034 */
[C---:B------:R-:W-:Y:S01]  /*0b70*/  FFMA R42, R16.reuse, R81, R53 ;  /* 0x00000051102a7223 */ /* 0x040fe20000000035 */
[C---:B------:R-:W-:Y:S01]  /*0b80*/  FFMA R39, R16.reuse, R82, R54 ;  /* 0x0000005210277223 */ /* 0x040fe20000000036 */
[----:B------:R-:W-:Y:S01]  /*0b90*/  FFMA R40, R16, R83, R55 ;  /* 0x0000005310287223 */ /* 0x000fe20000000037 */
[----:B------:R-:W-:Y:S01]  /*0ba0*/  FFMA R16, R89, R17, R36 ;  /* 0x0000001159107223 */ /* 0x000fe20000000024 */
[----:B0-----:R-:W-:Y:S01]  /*0bb0*/  FFMA R36, R20, R77, R57 ;  /* 0x0000004d14247223 */ /* 0x001fe20000000039 */
[----:B------:R-:W-:Y:S01]  /*0bc0*/  FFMA R50, R88, R17, R13 ;  /* 0x0000001158327223 */ /* 0x000fe2000000000d */
[----:B------:R-:W-:Y:S01]  /*0bd0*/  FFMA R46, R20, R83, R63 ;  /* 0x00000053142e7223 */ /* 0x000fe2000000003f */
[-C--:B------:R-:W-:Y:S01]  /*0be0*/  FFMA R54, R90, R17.reuse, R37 ;  /* 0x000000115a367223 */ /* 0x080fe20000000025 */
[-C--:B------:R-:W-:Y:S01]  /*0bf0*/  FFMA R53, R91, R17.reuse, R38 ;  /* 0x000000115b357223 */ /* 0x080fe20000000026 */
[-C--:B------:R-:W-:Y:S01]  /*0c00*/  FFMA R43, R92, R17.reuse, R43 ;  /* 0x000000115c2b7223 */ /* 0x080fe2000000002b */
        /* <DEDUP_REMOVED lines=8> */
[----:B---3--:R-:W-:Y:S01]  /*0c90*/  FFMA R36, R24, R77, R65 ;  /* 0x0000004d18247223 */ /* 0x008fe20000000041 */
[----:B------:R-:W-:Y:S01]  /*0ca0*/  FFMA R47, R80, R20, R60 ;  /* 0x00000014502f7223 */ /* 0x000fe2000000003c */
[----:B------:R-:W-:Y:S01]  /*0cb0*/  FFMA R48, R20, R81, R61 ;  /* 0x0000005114307223 */ /* 0x000fe2000000003d */
[-C--:B------:R-:W-:Y:S01]  /*0cc0*/  FFMA R20, R88, R21.reuse, R17 ;  /* 0x0000001558147223 */ /* 0x080fe20000000011 */
[-C--:B------:R-:W-:Y:S01]  /*0cd0*/  FFMA R61, R90, R21.reuse, R37 ;  /* 0x000000155a3d7223 */ /* 0x080fe20000000025 */
[-C--:B------:R-:W-:Y:S01]  /*0ce0*/  FFMA R55, R91, R21.reuse, R38 ;  /* 0x000000155b377223 */ /* 0x080fe20000000026 */
[----:B------:R-:W-:Y:S01]  /*0cf0*/  FFMA R17, R94, R21, R39 ;  /* 0x000000155e117223 */ /* 0x000fe20000000027 */
[----:B------:R-:W-:-:S02]  /*0d00*/  FFMA R89, R89, R25, R36 ;  /* 0x0000001959597223 */ /* 0x000fc40000000024 */
[----:B------:R-:W0:Y:S01]  /*0d10*/  LDS.128 R36, [R4+0x410] ;  /* 0x0004100004247984 */ /* 0x000e220000000c00 */
[----:B------:R-:W-:Y:S01]  /*0d20*/  FFMA R52, R24, R79, R67 ;  /* 0x0000004f18347223 */ /* 0x000fe20000000043 */
[----:B------:R-:W-:Y:S01]  /*0d30*/  FFMA R79, R80, R24, R68 ;  /* 0x00000018504f7223 */ /* 0x000fe20000000044 */
[C---:B-1----:R-:W-:Y:S01]  /*0d40*/  FFMA R49, R32.reuse, R10, R112 ;  /* 0x0000000a20317223 */ /* 0x042fe20000000070 */
[C---:B------:R-:W-:Y:S01]  /*0d50*/  FFMA R112, R33.reuse, R86, R106 ;  /* 0x0000005621707223 */ /* 0x040fe2000000006a */
[-C--:B------:R-:W-:Y:S01]  /*0d60*/  FFMA R51, R32, R98.reuse, R30 ;  /* 0x0000006220337223 */ /* 0x080fe2000000001e */
[-C--:B------:R-:W-:Y:S01]  /*0d70*/  FFMA R106, R33, R98.reuse, R31 ;  /* 0x00000062216a7223 */ /* 0x080fe2000000001f */
[C---:B------:R-:W-:Y:S01]  /*0d80*/  FFMA R68, R34.reuse, R98, R29 ;  /* 0x0000006222447223 */ /* 0x040fe2000000001d */
[----:B------:R-:W-:Y:S02]  /*0d90*/  FFMA R60, R34, R10, R28 ;  /* 0x0000000a223c7223 */ /* 0x000fe4000000001c */
[----:B------:R-:W1:Y:S01]  /*0da0*/  LDS.128 R28, [R4+0x600] ;  /* 0x00060000041c7984 */ /* 0x000e620000000c00 */
[-C--:B------:R-:W-:Y:S01]  /*0db0*/  FFMA R47, R92, R21.reuse, R47 ;  /* 0x000000155c2f7223 */ /* 0x080fe2000000002f */
[-C--:B------:R-:W-:Y:S01]  /*0dc0*/  FFMA R48, R93, R21.reuse, R48 ;  /* 0x000000155d307223 */ /* 0x080fe20000000030 */
[----:B------:R-:W-:Y:S01]  /*0dd0*/  FFMA R46, R95, R21, R46 ;  /* 0x000000155f2e7223 */ /* 0x000fe2000000002e */
[----:B------:R-:W-:Y:S01]  /*0de0*/  FFMA R21, R76, R24, R64 ;  /* 0x000000184c157223 */ /* 0x000fe20000000040 */
[C---:B------:R-:W-:Y:S01]  /*0df0*/  FFMA R65, R24.reuse, R78, R66 ;  /* 0x0000004e18417223 */ /* 0x040fe20000000042 */
[C---:B------:R-:W-:Y:S01]  /*0e00*/  FFMA R118, R24.reuse, R81, R69 ;  /* 0x0000005118767223 */ /* 0x040fe20000000045 */
[C---:B------:R-:W-:Y:S01]  /*0e10*/  FFMA R67, R24.reuse, R82, R70 ;  /* 0x0000005218437223 */ /* 0x040fe20000000046 */
[----:B------:R-:W-:Y:S01]  /*0e20*/  FFMA R24, R24, R83, R71 ;  /* 0x0000005318187223 */ /* 0x000fe20000000047 */
[-C--:B------:R-:W-:Y:S01]  /*0e30*/  FFMA R69, R88, R25.reuse, R21 ;  /* 0x0000001958457223 */ /* 0x080fe20000000015 */
[-C--:B------:R-:W-:Y:S01]  /*0e40*/  FFMA R65, R90, R25.reuse, R65 ;  /* 0x000000195a417223 */ /* 0x080fe20000000041 */
[-C--:B------:R-:W-:Y:S01]  /*0e50*/  FFMA R91, R91, R25.reuse, R52 ;  /* 0x000000195b5b7223 */ /* 0x080fe20000000034 */
[-C--:B------:R-:W-:Y:S01]  /*0e60*/  FFMA R79, R92, R25.reuse, R79 ;  /* 0x000000195c4f7223 */ /* 0x080fe2000000004f */
[-C--:B------:R-:W-:Y:S01]  /*0e70*/  FFMA R118, R93, R25.reuse, R118 ;  /* 0x000000195d767223 */ /* 0x080fe20000000076 */
[-C--:B------:R-:W-:Y:S01]  /*0e80*/  FFMA R67, R94, R25.reuse, R67 ;  /* 0x000000195e437223 */ /* 0x080fe20000000043 */
[----:B------:R-:W-:Y:S01]  /*0e90*/  FFMA R59, R95, R25, R24 ;  /* 0x000000195f3b7223 */ /* 0x000fe20000000018 */
[C---:B------:R-:W-:Y:S01]  /*0ea0*/  FFMA R111, R32.reuse, R74, R111 ;  /* 0x0000004a206f7223 */ /* 0x040fe2000000006f */
[C---:B------:R-:W-:Y:S01]  /*0eb0*/  FFMA R57, R32.reuse, R86, R117 ;  /* 0x0000005620397223 */ /* 0x040fe20000000075 */
[C---:B------:R-:W-:Y:S01]  /*0ec0*/  FFMA R25, R32.reuse, R14, R116 ;  /* 0x0000000e20197223 */ /* 0x040fe20000000074 */
[C---:B------:R-:W-:Y:S01]  /*0ed0*/  FFMA R21, R32.reuse, R18, R50 ;  /* 0x0000001220157223 */ /* 0x040fe20000000032 */
[C---:B------:R-:W-:Y:S01]  /*0ee0*/  FFMA R94, R32.reuse, R22, R20 ;  /* 0x00000016205e7223 */ /* 0x040fe20000000014 */
[----:B------:R-:W-:Y:S01]  /*0ef0*/  FFMA R82, R32, R26, R69 ;  /* 0x0000001a20527223 */ /* 0x000fe20000000045 */
[----:B------:R-:W-:Y:S01]  /*0f00*/  FFMA R80, R33, R10, R124 ;  /* 0x0000000a21507223 */ /* 0x000fe2000000007c */
[----:B------:R-:W-:Y:S01]  /*0f10*/  FFMA R32, R35, R14, R45 ;  /* 0x0000000e23207223 */ /* 0x000fe2000000002d */
[----:B------:R-:W-:Y:S01]  /*0f20*/  FFMA R70, R74, R34, R115 ;  /* 0x000000224a467223 */ /* 0x000fe20000000073 */
[C---:B------:R-:W-:Y:S01]  /*0f30*/  FFMA R71, R34.reuse, R86, R119 ;  /* 0x0000005622477223 */ /* 0x040fe20000000077 */
[C---:B------:R-:W-:Y:S01]  /*0f40*/  FFMA R56, R34.reuse, R14, R12 ;  /* 0x0000000e22387223 */ /* 0x040fe2000000000c */
[C---:B------:R-:W-:Y:S01]  /*0f50*/  FFMA R54, R34.reuse, R18, R54 ;  /* 0x0000001222367223 */ /* 0x040fe20000000036 */
[C---:B------:R-:W-:Y:S01]  /*0f60*/  FFMA R52, R34.reuse, R22, R61 ;  /* 0x0000001622347223 */ /* 0x040fe2000000003d */
[----:B0-----:R-:W-:Y:S01]  /*0f70*/  FFMA R124, R37, R98, R96 ;  /* 0x00000062257c7223 */ /* 0x001fe20000000060 */
[----:B------:R-:W-:Y:S01]  /*0f80*/  FFMA R50, R34, R26, R65 ;  /* 0x0000001a22327223 */ /* 0x000fe20000000041 */
[----:B------:R-:W-:Y:S01]  /*0f90*/  FFMA R90, R35, R18, R53 ;  /* 0x00000012235a7223 */ /* 0x000fe20000000035 */
[----:B------:R-:W-:Y:S01]  /*0fa0*/  FFMA R45, R36, R74, R103 ;  /* 0x0000004a242d7223 */ /* 0x000fe20000000067 */
[----:B------:R-:W-:Y:S01]  /*0fb0*/  FFMA R58, R74, R39, R72 ;  /* 0x000000274a3a7223 */ /* 0x000fe20000000048 */
[----:B------:R-:W-:Y:S01]  /*0fc0*/  FFMA R96, R39, R10, R8 ;  /* 0x0000000a27607223 */ /* 0x000fe20000000008 */
[C---:B------:R-:W-:Y:S01]  /*0fd0*/  FFMA R78, R33.reuse, R14, R44 ;  /* 0x0000000e214e7223 */ /* 0x040fe2000000002c */
[----:B------:R-:W-:Y:S01]  /*0fe0*/  FFMA R76, R33, R18, R16 ;  /* 0x00000012214c7223 */ /* 0x000fe20000000010 */
[----:B------:R-:W-:Y:S01]  /*0ff0*/  FFMA R34, R35, R98, R121 ;  /* 0x0000006223227223 */ /* 0x000fe20000000079 */
[C---:B------:R-:W-:Y:S01]  /*1000*/  FFMA R53, R36.reuse, R14, R41 ;  /* 0x0000000e24357223 */ /* 0x040fe20000000029 */
[-C--:B------:R-:W-:Y:S01]  /*1010*/  FFMA R103, R36, R18.reuse, R43 ;  /* 0x0000001224677223 */ /* 0x080fe2000000002b */
[-C--:B------:R-:W-:Y:S01]  /*1020*/  FFMA R72, R37, R18.reuse, R42 ;  /* 0x0000001225487223 */ /* 0x080fe2000000002a */
[----:B------:R-:W-:Y:S01]  /*1030*/  FFMA R8, R39, R18, R40 ;  /* 0x0000001227087223 */ /* 0x000fe20000000028 */
[C---:B------:R-:W-:Y:S01]  /*1040*/  FFMA R116, R74.reuse, R33, R113 ;  /* 0x000000214a747223 */ /* 0x040fe20000000071 */
[C---:B------:R-:W-:Y:S01]  /*1050*/  FFMA R66, R33.reuse, R22, R63 ;  /* 0x0000001621427223 */ /* 0x040fe2000000003f */
[----:B------:R-:W-:Y:S01]  /*1060*/  FFMA R62, R33, R26, R89 ;  /* 0x0000001a213e7223 */ /* 0x000fe20000000059 */
[C---:B------:R-:W-:Y:S01]  /*1070*/  FFMA R44, R74.reuse, R35, R101 ;  /* 0x000000234a2c7223 */ /* 0x040fe20000000065 */
[C---:B------:R-:W-:Y:S01]  /*1080*/  FFMA R92, R35.reuse, R86, R84 ;  /* 0x00000056235c7223 */ /* 0x040fe20000000054 */
[C---:B------:R-:W-:Y:S01]  /*1090*/  FFMA R88, R35.reuse, R10, R125 ;  /* 0x0000000a23587223 */ /* 0x040fe2000000007d */
[C---:B------:R-:W-:Y:S01]  /*10a0*/  FFMA R16, R35.reuse, R22, R55 ;  /* 0x0000001623107223 */ /* 0x040fe20000000037 */
[----:B------:R-:W-:Y:S01]  /*10b0*/  FFMA R20, R35, R26, R91 ;  /* 0x0000001a23147223 */ /* 0x000fe2000000005b */
[----:B------:R-:W0:Y:S01]  /*10c0*/  LDS.128 R40, [R4+0x610] ;  /* 0x0006100004287984 */ /* 0x000e220000000c00 */
[----:B------:R-:W-:Y:S01]  /*10d0*/  FFMA R64, R74, R37, R105 ;  /* 0x000000254a407223 */ /* 0x000fe20000000069 */
[C---:B------:R-:W-:Y:S01]  /*10e0*/  FFMA R125, R36.reuse, R86, R73 ;  /* 0x00000056247d7223 */ /* 0x040fe20000000049 */
[-C--:B------:R-:W-:Y:S01]  /*10f0*/  FFMA R121, R36, R98.reuse, R123 ;  /* 0x0000006224797223 */ /* 0x080fe2000000007b */
[CC--:B------:R-:W-:Y:S01]  /*1100*/  FFMA R117, R38.reuse, R98.reuse, R85 ;  /* 0x0000006226757223 */ /* 0x0c0fe20000000055 */
[----:B------:R-:W-:Y:S01]  /*1110*/  FFMA R12, R39, R98, R108 ;  /* 0x00000062270c7223 */ /* 0x000fe2000000006c */
[----:B------:R-:W-:Y:S01]  /*1120*/  FFMA R105, R38, R14, R9 ;  /* 0x0000000e26697223 */ /* 0x000fe20000000009 */
[----:B------:R-:W-:Y:S01]  /*1130*/  FFMA R61, R74, R38, R107 ;  /* 0x000000264a3d7223 */ /* 0x000fe2000000006b */
[-C--:B------:R-:W-:Y:S01]  /*1140*/  FFMA R102, R37, R86.reuse, R102 ;  /* 0x0000005625667223 */ /* 0x080fe20000000066 */
[CC--:B------:R-:W-:Y:S01]  /*1150*/  FFMA R69, R38.reuse, R86.reuse, R109 ;  /* 0x0000005626457223 */ /* 0x0c0fe2000000006d */
[----:B------:R-:W-:Y:S01]  /*1160*/  FFMA R104, R39, R86, R104 ;  /* 0x0000005627687223 */ /* 0x000fe20000000068 */
[C---:B------:R-:W-:Y:S01]  /*1170*/  FFMA R55, R38.reuse, R10, R97 ;  /* 0x0000000a26377223 */ /* 0x040fe20000000061 */
[C---:B------:R-:W-:Y:S01]  /*1180*/  FFMA R95, R38.reuse, R18, R13 ;  /* 0x00000012265f7223 */ /* 0x040fe2000000000d */
[----:B------:R-:W-:Y:S01]  /*1190*/  FFMA R77, R38, R22, R17 ;  /* 0x00000016264d7223 */ /* 0x000fe20000000011 */
[-C--:B------:R-:W-:Y:S01]  /*11a0*/  FFMA R79, R36, R26.reuse, R79 ;  /* 0x0000001a244f7223 */ /* 0x080fe2000000004f */
[-C--:B------:R-:W-:Y:S01]  /*11b0*/  FFMA R118, R37, R26.reuse, R118 ;  /* 0x0000001a25767223 */ /* 0x080fe20000000076 */
[-C--:B------:R-:W-:Y:S01]  /*11c0*/  FFMA R67, R38, R26.reuse, R67 ;  /* 0x0000001a26437223 */ /* 0x080fe20000000043 */
[----:B------:R-:W-:Y:S01]  /*11d0*/  FFMA R108, R39, R26, R59 ;  /* 0x0000001a276c7223 */ /* 0x000fe2000000003b */
[C---:B-1----:R-:W-:Y:S01]  /*11e0*/  FFMA R73, R28.reuse, R75, R111 ;  /* 0x0000004b1c497223 */ /* 0x042fe2000000006f */
[C---:B------:R-:W-:Y:S01]  /*11f0*/  FFMA R123, R28.reuse, R87, R57 ;  /* 0x000000571c7b7223 */ /* 0x040fe20000000039 */
[C---:B------:R-:W-:Y:S01]  /*1200*/  FFMA R85, R28.reuse, R15, R25 ;  /* 0x0000000f1c557223 */ /* 0x040fe20000000019 */
[----:B------:R-:W-:Y:S01]  /*1210*/  FFMA R9, R28, R19, R21 ;  /* 0x000000131c097223 */ /* 0x000fe20000000015 */
[CC--:B------:R-:W-:Y:S01]  /*1220*/  FFMA R113, R36.reuse, R10.reuse, R110 ;  /* 0x0000000a24717223 */ /* 0x0c0fe2000000006e */
[C---:B------:R-:W-:Y:S01]  /*1230*/  FFMA R122, R37.reuse, R10, R122 ;  /* 0x0000000a257a7223 */ /* 0x040fe2000000007a */
[-C--:B------:R-:W-:Y:S01]  /*1240*/  FFMA R120, R37, R14.reuse, R120 ;  /* 0x0000000e25787223 */ /* 0x080fe20000000078 */
[----:B------:R-:W-:Y:S01]  /*1250*/  FFMA R114, R39, R14, R114 ;  /* 0x0000000e27727223 */ /* 0x000fe20000000072 */
[-C--:B------:R-:W-:Y:S01]  /*1260*/  FFMA R81, R36, R22.reuse, R47 ;  /* 0x0000001624517223 */ /* 0x080fe2000000002f */
[-C--:B------:R-:W-:Y:S01]  /*1270*/  FFMA R18, R37, R22.reuse, R48 ;  /* 0x0000001625127223 */ /* 0x080fe20000000030 */
[----:B------:R-:W-:Y:S01]  /*1280*/  FFMA R24, R39, R22, R46 ;  /* 0x0000001627187223 */ /* 0x000fe2000000002e */
[C---:B------:R-:W-:Y:S01]  /*1290*/  FFMA R119, R28.reuse, R99, R51 ;  /* 0x000000631c777223 */ /* 0x040fe20000000033 */
[C---:B------:R-:W-:Y:S01]  /*12a0*/  FFMA R107, R28.reuse, R11, R49 ;  /* 0x0000000b1c6b7223 */ /* 0x040fe20000000031 */
[C---:B------:R-:W-:Y:S01]  /*12b0*/  FFMA R25, R28.reuse, R23, R94 ;  /* 0x000000171c197223 */ /* 0x040fe2000000005e */
[----:B------:R-:W-:Y:S01]  /*12c0*/  FFMA R17, R28, R27, R82 ;  /* 0x0000001b1c117223 */ /* 0x000fe20000000052 */
[----:B------:R-:W-:Y:S01]  /*12d0*/  FFMA R98, R75, R29, R116 ;  /* 0x0000001d4b627223 */ /* 0x000fe20000000074 */
[C---:B------:R-:W-:Y:S01]  /*12e0*/  FFMA R21, R29.reuse, R87, R112 ;  /* 0x000000571d157223 */ /* 0x040fe20000000070 */
[C---:B------:R-:W-:Y:S01]  /*12f0*/  FFMA R89, R29.reuse, R99, R106 ;  /* 0x000000631d597223 */ /* 0x040fe2000000006a */
[C---:B------:R-:W-:Y:S01]  /*1300*/  FFMA R111, R29.reuse, R11, R80 ;  /* 0x0000000b1d6f7223 */ /* 0x040fe20000000050 */
[C---:B------:R-:W-:Y:S01]  /*1310*/  FFMA R97, R29.reuse, R15, R78 ;  /* 0x0000000f1d617223 */ /* 0x040fe2000000004e */
[C---:B------:R-:W-:Y:S01]  /*1320*/  FFMA R91, R29.reuse, R19, R76 ;  /* 0x000000131d5b7223 */ /* 0x040fe2000000004c */
[C---:B------:R-:W-:Y:S01]  /*1330*/  FFMA R59, R29.reuse, R23, R66 ;  /* 0x000000171d3b7223 */ /* 0x040fe20000000042 */
[----:B------:R-:W-:Y:S01]  /*1340*/  FFMA R57, R29, R27, R62 ;  /* 0x0000001b1d397223 */ /* 0x000fe2000000003e */
[C---:B------:R-:W-:Y:S01]  /*1350*/  FFMA R63, R75.reuse, R30, R70 ;  /* 0x0000001e4b3f7223 */ /* 0x040fe20000000046 */
[C---:B------:R-:W-:Y:S01]  /*1360*/  FFMA R71, R30.reuse, R87, R71 ;  /* 0x000000571e477223 */ /* 0x040fe20000000047 */
[C---:B------:R-:W-:Y:S01]  /*1370*/  FFMA R115, R30.reuse, R99, R68 ;  /* 0x000000631e737223 */ /* 0x040fe20000000044 */
[C---:B------:R-:W-:Y:S01]  /*1380*/  FFMA R109, R30.reuse, R11, R60 ;  /* 0x0000000b1e6d7223 */ /* 0x040fe2000000003c */
        /* <DEDUP_REMOVED lines=12> */
[----:B------:R-:W-:Y:S04]  /*1450*/  LDS.128 R36, [R5+0x10] ;  /* 0x0000100005247984 */ /* 0x000fe80000000c00 */
[----:B------:R-:W1:Y:S04]  /*1460*/  LDS.128 R48, [R4+0x800] ;  /* 0x0008000004307984 */ /* 0x000e680000000c00 */
[----:B------:R-:W2:Y:S04]  /*1470*/  LDS.128 R32, [R4+0x810] ;  /* 0x0008100004207984 */ /* 0x000ea80000000c00 */
[----:B------:R-:W3:Y:S01]  /*1480*/  LDS.128 R28, [R5+0x30] ;  /* 0x00003000051c7984 */ /* 0x000ee20000000c00 */
[C---:B0-----:R-:W-:Y:S01]  /*1490*/  FFMA R66, R40.reuse, R75, R45 ;  /* 0x0000004b28427223 */ /* 0x041fe2000000002d */
[----:B------:R-:W-:Y:S01]  /*14a0*/  FFMA R61, R75, R42, R61 ;  /* 0x0000002a4b3d7223 */ /* 0x000fe2000000003d */
[-C--:B------:R-:W-:Y:S01]  /*14b0*/  FFMA R125, R40, R87.reuse, R125 ;  /* 0x00000057287d7223 */ /* 0x080fe2000000007d */
[-C--:B------:R-:W-:Y:S01]  /*14c0*/  FFMA R22, R41, R87.reuse, R102 ;  /* 0x0000005729167223 */ /* 0x080fe20000000066 */
[-C--:B------:R-:W-:Y:S01]  /*14d0*/  FFMA R69, R42, R87.reuse, R69 ;  /* 0x000000572a457223 */ /* 0x080fe20000000045 */
[----:B------:R-:W-:Y:S01]  /*14e0*/  FFMA R14, R43, R87, R104 ;  /* 0x000000572b0e7223 */ /* 0x000fe20000000068 */
[----:B------:R-:W0:Y:S01]  /*14f0*/  LDS.128 R44, [R5+0x50] ;  /* 0x00005000052c7984 */ /* 0x000e220000000c00 */
[-C--:B------:R-:W-:Y:S01]  /*1500*/  FFMA R113, R40, R11.reuse, R113 ;  /* 0x0000000b28717223 */ /* 0x080fe20000000071 */
[-C--:B------:R-:W-:Y:S01]  /*1510*/  FFMA R122, R41, R11.reuse, R122 ;  /* 0x0000000b297a7223 */ /* 0x080fe2000000007a */
[-C--:B------:R-:W-:Y:S01]  /*1520*/  FFMA R87, R42, R11.reuse, R55 ;  /* 0x0000000b2a577223 */ /* 0x080fe20000000037 */
[----:B------:R-:W-:Y:S01]  /*1530*/  FFMA R96, R43, R11, R96 ;  /* 0x0000000b2b607223 */ /* 0x000fe20000000060 */
[C---:B------:R-:W-:Y:S01]  /*1540*/  FFMA R64, R75.reuse, R41, R64 ;  /* 0x000000294b407223 */ /* 0x040fe20000000040 */
[----:B------:R-:W-:Y:S01]  /*1550*/  FFMA R58, R75, R43, R58 ;  /* 0x0000002b4b3a7223 */ /* 0x000fe2000000003a */
[C---:B------:R-:W-:Y:S01]  /*1560*/  FFMA R11, R40.reuse, R15, R53 ;  /* 0x0000000f280b7223 */ /* 0x040fe20000000035 */
[-C--:B------:R-:W-:Y:S01]  /*1570*/  FFMA R103, R40, R19.reuse, R103 ;  /* 0x0000001328677223 */ /* 0x080fe20000000067 */
[----:B------:R-:W4:Y:S01]  /*1580*/  LDS.128 R52, [R5+0x70] ;  /* 0x0000700005347984 */ /* 0x000f220000000c00 */
[-C--:B------:R-:W-:Y:S01]  /*1590*/  FFMA R72, R41, R19.reuse, R72 ;  /* 0x0000001329487223 */ /* 0x080fe20000000048 */
[-C--:B------:R-:W-:Y:S01]  /*15a0*/  FFMA R95, R42, R19.reuse, R95 ;  /* 0x000000132a5f7223 */ /* 0x080fe2000000005f */
[----:B------:R-:W-:Y:S01]  /*15b0*/  FFMA R8, R43, R19, R8 ;  /* 0x000000132b087223 */ /* 0x000fe20000000008 */
[C---:B------:R-:W-:Y:S01]  /*15c0*/  FFMA R75, R40.reuse, R23, R81 ;  /* 0x00000017284b7223 */ /* 0x040fe20000000051 */
[-C--:B------:R-:W-:Y:S01]  /*15d0*/  FFMA R121, R40, R99.reuse, R121 ;  /* 0x0000006328797223 */ /* 0x080fe20000000079 */
[-C--:B------:R-:W-:Y:S01]  /*15e0*/  FFMA R124, R41, R99.reuse, R124 ;  /* 0x00000063297c7223 */ /* 0x080fe2000000007c */
[CC--:B------:R-:W-:Y:S01]  /*15f0*/  FFMA R117, R42.reuse, R99.reuse, R117 ;  /* 0x000000632a757223 */ /* 0x0c0fe20000000075 */
[----:B------:R-:W-:Y:S01]  /*1600*/  FFMA R10, R43, R99, R12 ;  /* 0x000000632b0a7223 */ /* 0x000fe2000000000c */
[-C--:B------:R-:W-:Y:S01]  /*1610*/  FFMA R18, R41, R23.reuse, R18 ;  /* 0x0000001729127223 */ /* 0x080fe20000000012 */
[-C--:B------:R-:W-:Y:S01]  /*1620*/  FFMA R19, R42, R23.reuse, R77 ;  /* 0x000000172a137223 */ /* 0x080fe2000000004d */
[----:B------:R-:W-:Y:S01]  /*1630*/  FFMA R24, R43, R23, R24 ;  /* 0x000000172b187223 */ /* 0x000fe20000000018 */
[----:B------:R-:W5:Y:S01]  /*1640*/  LDS.128 R80, [R5+0x90] ;  /* 0x0000900005507984 */ /* 0x000f620000000c00 */
[C---:B-1----:R-:W-:Y:S01]  /*1650*/  FFMA R12, R36.reuse, R50, R63 ;  /* 0x00000032240c7223 */ /* 0x042fe2000000003f */
[----:B--2---:R-:W-:-:S02]  /*1660*/  FFMA R20, R36, R34, R61 ;  /* 0x0000002224147223 */ /* 0x004fc4000000003d */
[----:B------:R-:W1:Y:S01]  /*1670*/  LDS.128 R60, [R5+0xd0] ;  /* 0x0000d000053c7984 */ /* 0x000e620000000c00 */
[C---:B---3--:R-:W-:Y:S01]  /*1680*/  FFMA R99, R28.reuse, R50, R71 ;  /* 0x000000321c637223 */ /* 0x048fe20000000047 */
[C---:B------:R-:W-:Y:S02]  /*1690*/  FFMA R23, R28.reuse, R34, R69 ;  /* 0x000000221c177223 */ /* 0x040fe40000000045 */
[----:B------:R-:W2:Y:S01]  /*16a0*/  LDS.128 R68, [R5+0xf0] ;  /* 0x0000f00005447984 */ /* 0x000ea20000000c00 */
[----:B------:R-:W-:Y:S01]  /*16b0*/  FFMA R112, R28, R49, R21 ;  /* 0x000000311c707223 */ /* 0x000fe20000000015 */
[-C--:B------:R-:W-:Y:S01]  /*16c0*/  FFMA R106, R48, R28.reuse, R123 ;  /* 0x0000001c306a7223 */ /* 0x080fe2000000007b */
[----:B------:R-:W-:Y:S01]  /*16d0*/  FFMA R92, R28, R51, R92 ;  /* 0x000000331c5c7223 */ /* 0x000fe2000000005c */
[----:B------:R-:W-:Y:S01]  /*16e0*/  FFMA R21, R32, R28, R125 ;  /* 0x0000001c20157223 */ /* 0x000fe2000000007d */
[----:B------:R-:W-:Y:S01]  /*16f0*/  FFMA R22, R28, R33, R22 ;  /* 0x000000211c167223 */ /* 0x000fe20000000016 */
        /* <DEDUP_REMOVED lines=8> */
[-C--:B------:R-:W-:Y:S01]  /*1780*/  FFMA R58, R36, R35.reuse, R58 ;  /* 0x00000023243a7223 */ /* 0x080fe2000000003a */
[----:B------:R-:W-:Y:S01]  /*1790*/  FFMA R28, R28, R35, R14 ;  /* 0x000000231c1c7223 */ /* 0x000fe2000000000e */
[----:B0-----:R-:W-:Y:S01]  /*17a0*/  FFMA R102, R44, R49, R89 ;  /* 0x000000312c667223 */ /* 0x001fe20000000059 */
        /* <DEDUP_REMOVED lines=8> */
[----:B------:R0:W3:Y:S01]  /*1830*/  LDS.128 R76, [R5+0xb0] ;  /* 0x0000b000054c7984 */ /* 0x0000e20000000c00 */
[----:B----4-:R-:W-:Y:S01]  /*1840*/  FFMA R116, R48, R52, R107 ;  /* 0x0000003430747223 */ /* 0x010fe2000000006b */
[C---:B------:R-:W-:Y:S01]  /*1850*/  FFMA R104, R52.reuse, R49, R111 ;  /* 0x0000003134687223 */ /* 0x040fe2000000006f */
[C---:B------:R-:W-:Y:S01]  /*1860*/  FFMA R94, R52.reuse, R50, R109 ;  /* 0x00000032345e7223 */ /* 0x040fe2000000006d */
[----:B------:R-:W-:Y:S01]  /*1870*/  FFMA R88, R52, R51, R88 ;  /* 0x0000003334587223 */ /* 0x000fe20000000058 */
[----:B------:R-:W-:Y:S01]  /*1880*/  FFMA R10, R32, R52, R113 ;  /* 0x00000034200a7223 */ /* 0x000fe20000000071 */
[C---:B------:R-:W-:Y:S01]  /*1890*/  FFMA R122, R52.reuse, R33, R122 ;  /* 0x00000021347a7223 */ /* 0x040fe2000000007a */
[C---:B------:R-:W-:Y:S01]  /*18a0*/  FFMA R87, R52.reuse, R34, R87 ;  /* 0x0000002234577223 */ /* 0x040fe20000000057 */
[----:B------:R-:W-:Y:S01]  /*18b0*/  FFMA R44, R52, R35, R96 ;  /* 0x00000023342c7223 */ /* 0x000fe20000000060 */
[----:B-----5:R-:W-:Y:S01]  /*18c0*/  FFMA R123, R48, R80, R85 ;  /* 0x00000050307b7223 */ /* 0x020fe20000000055 */
[C---:B------:R-:W-:Y:S01]  /*18d0*/  FFMA R52, R80.reuse, R51, R74 ;  /* 0x0000003350347223 */ /* 0x040fe2000000004a */
[C---:B------:R-:W-:Y:S01]  /*18e0*/  FFMA R97, R80.reuse, R49, R97 ;  /* 0x0000003150617223 */ /* 0x040fe20000000061 */
[----:B------:R-:W-:Y:S01]  /*18f0*/  FFMA R96, R80, R50, R101 ;  /* 0x0000003250607223 */ /* 0x000fe20000000065 */
[----:B------:R-:W-:Y:S01]  /*1900*/  FFMA R11, R32, R80, R11 ;  /* 0x00000050200b7223 */ /* 0x000fe2000000000b */
[C---:B------:R-:W-:Y:S01]  /*1910*/  FFMA R120, R80.reuse, R33, R120 ;  /* 0x0000002150787223 */ /* 0x040fe20000000078 */
[CC--:B------:R-:W-:Y:S01]  /*1920*/  FFMA R85, R80.reuse, R34.reuse, R105 ;  /* 0x0000002250557223 */ /* 0x0c0fe20000000069 */
[----:B------:R-:W-:Y:S01]  /*1930*/  FFMA R74, R80, R35, R114 ;  /* 0x00000023504a7223 */ /* 0x000fe20000000072 */
[-C--:B------:R-:W-:Y:S01]  /*1940*/  FFMA R118, R41, R27.reuse, R118 ;  /* 0x0000001b29767223 */ /* 0x080fe20000000076 */
[-C--:B------:R-:W-:Y:S01]  /*1950*/  FFMA R67, R42, R27.reuse, R67 ;  /* 0x0000001b2a437223 */ /* 0x080fe20000000043 */
[----:B------:R-:W-:Y:S01]  /*1960*/  FFMA R108, R43, R27, R108 ;  /* 0x0000001b2b6c7223 */ /* 0x000fe2000000006c */
[C---:B-1----:R-:W-:Y:S01]  /*1970*/  FFMA R114, R60.reuse, R51, R16 ;  /* 0x000000333c727223 */ /* 0x042fe20000000010 */
[C---:B------:R-:W-:Y:S01]  /*1980*/  FFMA R80, R60.reuse, R33, R18 ;  /* 0x000000213c507223 */ /* 0x040fe20000000012 */
[----:B0-----:R-:W-:Y:S01]  /*1990*/  FFMA R5, R60, R34, R19 ;  /* 0x000000223c057223 */ /* 0x001fe20000000013 */
[C---:B--2---:R-:W-:Y:S01]  /*19a0*/  FFMA R119, R48.reuse, R68, R17 ;  /* 0x0000004430777223 */ /* 0x044fe20000000011 */
[----:B------:R-:W0:Y:S04]  /*19b0*/  LDS.128 R40, [R4+0xa00] ;  /* 0x000a000004287984 */ /* 0x000e280000000c00 */
[----:B------:R-:W1:Y:S01]  /*19c0*/  LDS.128 R16, [R4+0xa10] ;  /* 0x000a100004107984 */ /* 0x000e620000000c00 */
[----:B------:R-:W-:Y:S01]  /*19d0*/  FFMA R117, R48, R60, R25 ;  /* 0x0000003c30757223 */ /* 0x000fe20000000019 */
[CC--:B------:R-:W-:Y:S01]  /*19e0*/  FFMA R59, R60.reuse, R49.reuse, R59 ;  /* 0x000000313c3b7223 */ /* 0x0c0fe2000000003b */
[-C--:B------:R-:W-:Y:S01]  /*19f0*/  FFMA R65, R60, R50.reuse, R65 ;  /* 0x000000323c417223 */ /* 0x080fe20000000041 */
[C---:B------:R-:W-:Y:S01]  /*1a00*/  FFMA R57, R68.reuse, R49, R57 ;  /* 0x0000003144397223 */ /* 0x040fe20000000039 */
[----:B------:R-:W-:Y:S01]  /*1a10*/  FFMA R13, R68, R50, R13 ;  /* 0x00000032440d7223 */ /* 0x000fe2000000000d */
[----:B------:R-:W-:Y:S01]  /*1a20*/  FFMA R25, R32, R60, R75 ;  /* 0x0000003c20197223 */ /* 0x000fe2000000004b */
[----:B------:R-:W-:Y:S01]  /*1a30*/  FFMA R24, R60, R35, R24 ;  /* 0x000000233c187223 */ /* 0x000fe20000000018 */
[C---:B------:R-:W-:Y:S01]  /*1a40*/  FFMA R60, R68.reuse, R51, R26 ;  /* 0x00000033443c7223 */ /* 0x040fe2000000001a */
[----:B------:R-:W-:Y:S01]  /*1a50*/  FFMA R118, R68, R33, R118 ;  /* 0x0000002144767223 */ /* 0x000fe20000000076 */
[----:B---3--:R-:W-:Y:S01]  /*1a60*/  FFMA R107, R76, R49, R91 ;  /* 0x000000314c6b7223 */ /* 0x008fe2000000005b */
[-C--:B------:R-:W-:Y:S01]  /*1a70*/  FFMA R121, R48, R76.reuse, R9 ;  /* 0x0000004c30797223 */ /* 0x080fe20000000009 */
[----:B------:R-:W-:Y:S01]  /*1a80*/  FFMA R90, R76, R51, R90 ;  /* 0x000000334c5a7223 */ /* 0x000fe2000000005a */
[----:B------:R-:W-:Y:S01]  /*1a90*/  FFMA R9, R32, R76, R103 ;  /* 0x0000004c20097223 */ /* 0x000fe20000000067 */
[C---:B------:R-:W-:Y:S01]  /*1aa0*/  FFMA R27, R76.reuse, R34, R95 ;  /* 0x000000224c1b7223 */ /* 0x040fe2000000005f */
[C---:B------:R-:W-:Y:S01]  /*1ab0*/  FFMA R8, R76.reuse, R35, R8 ;  /* 0x000000234c087223 */ /* 0x040fe20000000008 */
[C---:B------:R-:W-:Y:S01]  /*1ac0*/  FFMA R91, R76.reuse, R50, R93 ;  /* 0x000000324c5b7223 */ /* 0x040fe2000000005d */
[----:B------:R-:W-:Y:S01]  /*1ad0*/  FFMA R72, R76, R33, R72 ;  /* 0x000000214c487223 */ /* 0x000fe20000000048 */
[----:B------:R-:W-:Y:S01]  /*1ae0*/  FFMA R34, R68, R34, R67 ;  /* 0x0000002244227223 */ /* 0x000fe20000000043 */
[----:B------:R-:W-:Y:S01]  /*1af0*/  FFMA R48, R32, R68, R15 ;  /* 0x0000004420307223 */ /* 0x000fe2000000000f */
[----:B------:R-:W-:Y:S01]  /*1b00*/  FFMA R76, R68, R35, R108 ;  /* 0x00000023444c7223 */ /* 0x000fe2000000006c */
[----:B0-----:R-:W-:Y:S01]  /*1b10*/  FFMA R50, R40, R37, R73 ;  /* 0x0000002528327223 */ /* 0x001fe20000000049 */
        /* <DEDUP_REMOVED lines=9> */
[C---:B-1----:R-:W-:Y:S01]  /*1bb0*/  FFMA R33, R37.reuse, R18, R20 ;  /* 0x0000001225217223 */ /* 0x042fe20000000014 */
[-C--:B------:R-:W-:Y:S01]  /*1bc0*/  FFMA R32, R40, R29.reuse, R106 ;  /* 0x0000001d28207223 */ /* 0x080fe2000000006a */
        /* <DEDUP_REMOVED lines=18> */
[C---:B------:R-:W-:Y:S01]  /*1cf0*/  FFMA R26, R40.reuse, R45, R110 ;  /* 0x0000002d281a7223 */ /* 0x040fe2000000006e */
[-C--:B------:R-:W-:Y:S01]  /*1d00*/  FFMA R125, R40, R53.reuse, R116 ;  /* 0x00000035287d7223 */ /* 0x080fe20000000074 */
[----:B------:R-:W-:Y:S01]  /*1d10*/  FFMA R95, R42, R53, R94 ;  /* 0x000000352a5f7223 */ /* 0x000fe2000000005e */
[----:B------:R-:W0:Y:S01]  /*1d20*/  LDS.128 R12, [R4+0xc00] ;  /* 0x000c0000040c7984 */ /* 0x000e220000000c00 */
[----:B------:R-:W-:Y:S01]  /*1d30*/  FFMA R43, R43, R69, R60 ;  /* 0x000000452b2b7223 */ /* 0x000fe2000000003c */
[-C--:B------:R-:W-:Y:S01]  /*1d40*/  FFMA R29, R16, R45.reuse, R56 ;  /* 0x0000002d101d7223 */ /* 0x080fe20000000038 */
[-C--:B------:R-:W-:Y:S01]  /*1d50*/  FFMA R124, R17, R45.reuse, R124 ;  /* 0x0000002d117c7223 */ /* 0x080fe2000000007c */
[-C--:B------:R-:W-:Y:S01]  /*1d60*/  FFMA R89, R18, R45.reuse, R89 ;  /* 0x0000002d12597223 */ /* 0x080fe20000000059 */
[----:B------:R-:W-:Y:S01]  /*1d70*/  FFMA R36, R19, R45, R36 ;  /* 0x0000002d13247223 */ /* 0x000fe20000000024 */
[-C--:B------:R-:W-:Y:S01]  /*1d80*/  FFMA R37, R16, R53.reuse, R10 ;  /* 0x0000003510257223 */ /* 0x080fe2000000000a */
[-C--:B------:R-:W-:Y:S01]  /*1d90*/  FFMA R122, R17, R53.reuse, R122 ;  /* 0x00000035117a7223 */ /* 0x080fe2000000007a */
[-C--:B------:R-:W-:Y:S01]  /*1da0*/  FFMA R87, R18, R53.reuse, R87 ;  /* 0x0000003512577223 */ /* 0x080fe20000000057 */
[C---:B------:R-:W-:Y:S01]  /*1db0*/  FFMA R44, R19.reuse, R53, R44 ;  /* 0x00000035132c7223 */ /* 0x040fe2000000002c */
[C---:B------:R-:W-:Y:S01]  /*1dc0*/  FFMA R45, R16.reuse, R81, R11 ;  /* 0x00000051102d7223 */ /* 0x040fe2000000000b */
[-C--:B------:R-:W-:Y:S01]  /*1dd0*/  FFMA R53, R16, R77.reuse, R9 ;  /* 0x0000004d10357223 */ /* 0x080fe20000000009 */
[----:B------:R-:W-:-:S02]  /*1de0*/  FFMA R60, R19, R77, R8 ;  /* 0x0000004d133c7223 */ /* 0x000fc40000000008 */
[----:B------:R-:W1:Y:S01]  /*1df0*/  LDS.128 R8, [R4+0xc10] ;  /* 0x000c100004087984 */ /* 0x000e620000000c00 */
[C---:B------:R-:W-:Y:S01]  /*1e00*/  FFMA R123, R40.reuse, R81, R123 ;  /* 0x00000051287b7223 */ /* 0x040fe2000000007b */
[C---:B------:R-:W-:Y:S01]  /*1e10*/  FFMA R121, R40.reuse, R77, R121 ;  /* 0x0000004d28797223 */ /* 0x040fe20000000079 */
[C---:B------:R-:W-:Y:S01]  /*1e20*/  FFMA R117, R40.reuse, R61, R117 ;  /* 0x0000003d28757223 */ /* 0x040fe20000000075 */
[----:B------:R-:W-:Y:S01]  /*1e30*/  FFMA R119, R40, R69, R119 ;  /* 0x0000004528777223 */ /* 0x000fe20000000077 */
[-C--:B------:R-:W-:Y:S01]  /*1e40*/  FFMA R93, R42, R81.reuse, R96 ;  /* 0x000000512a5d7223 */ /* 0x080fe20000000060 */
[-C--:B------:R-:W-:Y:S01]  /*1e50*/  FFMA R120, R17, R81.reuse, R120 ;  /* 0x0000005111787223 */ /* 0x080fe20000000078 */
[-C--:B------:R-:W-:Y:S01]  /*1e60*/  FFMA R85, R18, R81.reuse, R85 ;  /* 0x0000005112557223 */ /* 0x080fe20000000055 */
[----:B------:R-:W-:Y:S01]  /*1e70*/  FFMA R74, R19, R81, R74 ;  /* 0x00000051134a7223 */ /* 0x000fe2000000004a */
[----:B------:R-:W-:Y:S01]  /*1e80*/  FFMA R91, R42, R77, R91 ;  /* 0x0000004d2a5b7223 */ /* 0x000fe2000000005b */
[----:B------:R-:W-:Y:S01]  /*1e90*/  FFMA R81, R16, R61, R25 ;  /* 0x0000003d10517223 */ /* 0x000fe20000000019 */
[CC--:B------:R-:W-:Y:S01]  /*1ea0*/  FFMA R72, R17.reuse, R77.reuse, R72 ;  /* 0x0000004d11487223 */ /* 0x0c0fe20000000048 */
[----:B------:R-:W-:Y:S01]  /*1eb0*/  FFMA R27, R18, R77, R27 ;  /* 0x0000004d121b7223 */ /* 0x000fe2000000001b */
[----:B------:R-:W-:Y:S01]  /*1ec0*/  FFMA R25, R16, R69, R48 ;  /* 0x0000004510197223 */ /* 0x000fe20000000030 */
[-C--:B------:R-:W-:Y:S01]  /*1ed0*/  FFMA R80, R17, R61.reuse, R80 ;  /* 0x0000003d11507223 */ /* 0x080fe20000000050 */
[CC--:B------:R-:W-:Y:S01]  /*1ee0*/  FFMA R77, R18.reuse, R61.reuse, R5 ;  /* 0x0000003d124d7223 */ /* 0x0c0fe20000000005 */
[----:B------:R-:W-:Y:S01]  /*1ef0*/  FFMA R68, R19, R61, R24 ;  /* 0x0000003d13447223 */ /* 0x000fe20000000018 */
[-C--:B------:R-:W-:Y:S01]  /*1f00*/  FFMA R118, R17, R69.reuse, R118 ;  /* 0x0000004511767223 */ /* 0x080fe20000000076 */
[-C--:B------:R-:W-:Y:S01]  /*1f10*/  FFMA R5, R18, R69.reuse, R34 ;  /* 0x0000004512057223 */ /* 0x080fe20000000022 */
[----:B------:R-:W-:Y:S01]  /*1f20*/  FFMA R76, R19, R69, R76 ;  /* 0x00000045134c7223 */ /* 0x000fe2000000004c */
[C---:B0-----:R-:W-:Y:S01]  /*1f30*/  FFMA R16, R12.reuse, R30, R32 ;  /* 0x0000001e0c107223 */ /* 0x041fe20000000020 */
        /* <DEDUP_REMOVED lines=32> */
[-C--:B-1----:R-:W-:Y:S01]  /*2140*/  FFMA R21, R8, R30.reuse, R21 ;  /* 0x0000001e08157223 */ /* 0x082fe20000000015 */
[-C--:B------:R-:W-:Y:S01]  /*2150*/  FFMA R22, R9, R30.reuse, R22 ;  /* 0x0000001e09167223 */ /* 0x080fe20000000016 */
[-C--:B------:R-:W-:Y:S01]  /*2160*/  FFMA R23, R10, R30.reuse, R23 ;  /* 0x0000001e0a177223 */ /* 0x080fe20000000017 */
[----:B------:R-:W-:Y:S01]  /*2170*/  FFMA R28, R11, R30, R28 ;  /* 0x0000001e0b1c7223 */ /* 0x000fe2000000001c */
        /* <DEDUP_REMOVED lines=16> */
[----:B------:R-:W-:-:S02]  /*2280*/  FFMA R54, R9, R78, R72 ;  /* 0x0000004e09367223 */ /* 0x000fc40000000048 */
[----:B------:R-:W1:Y:S01]  /*2290*/  LDS.128 R72, [R4+0xe10] ;  /* 0x000e100004487984 */ /* 0x000e620000000c00 */
[C---:B------:R-:W-:Y:S01]  /*22a0*/  FFMA R61, R10.reuse, R78, R27 ;  /* 0x0000004e0a3d7223 */ /* 0x040fe2000000001b */
[C---:B------:R-:W-:Y:S01]  /*22b0*/  FFMA R77, R10.reuse, R62, R77 ;  /* 0x0000003e0a4d7223 */ /* 0x040fe2000000004d */
[----:B------:R-:W-:Y:S01]  /*22c0*/  FFMA R5, R10, R70, R5 ;  /* 0x000000460a057223 */ /* 0x000fe20000000005 */
[C---:B------:R-:W-:Y:S01]  /*22d0*/  FFMA R60, R11.reuse, R78, R60 ;  /* 0x0000004e0b3c7223 */ /* 0x040fe2000000003c */
[C---:B------:R-:W-:Y:S01]  /*22e0*/  FFMA R68, R11.reuse, R62, R68 ;  /* 0x0000003e0b447223 */ /* 0x040fe20000000044 */
[----:B------:R-:W-:Y:S01]  /*22f0*/  FFMA R76, R11, R70, R76 ;  /* 0x000000460b4c7223 */ /* 0x000fe2000000004c */
[C---:B0-----:R-:W-:Y:S01]  /*2300*/  FFMA R10, R39.reuse, R66, R18 ;  /* 0x00000042270a7223 */ /* 0x041fe20000000012 */
        /* <DEDUP_REMOVED lines=9> */
[----:B------:R-:W-:Y:S01]  /*23a0*/  UIADD3 UR4, UPT, UPT, UR4, 0x1, URZ ;  /* 0x0000000104047890 */ /* 0x000fe2000fffe0ff */
[C---:B-1----:R-:W-:Y:S01]  /*23b0*/  FFMA R12, R72.reuse, R39, R13 ;  /* 0x00000027480c7223 */ /* 0x042fe2000000000d */
        /* <DEDUP_REMOVED lines=9> */
[----:B------:R-:W-:-:S02]  /*2450*/  FFMA R30, R74, R47, R89 ;  /* 0x0000002f4a1e7223 */ /* 0x000fc40000000059 */
[----:B------:R-:W0:Y:S01]  /*2460*/  LDC R89, c[0x0][0x39c] ;  /* 0x0000e700ff597b82 */ /* 0x000e220000000800 */
[C---:B------:R-:W-:Y:S01]  /*2470*/  FFMA R53, R8.reuse, R78, R53 ;  /* 0x0000004e08357223 */ /* 0x040fe20000000035 */
[C---:B------:R-:W-:Y:S01]  /*2480*/  FFMA R81, R8.reuse, R62, R81 ;  /* 0x0000003e08517223 */ /* 0x040fe20000000051 */
[----:B------:R-:W-:Y:S01]  /*2490*/  FFMA R69, R8, R70, R25 ;  /* 0x0000004608457223 */ /* 0x000fe20000000019 */
[C---:B------:R-:W-:Y:S01]  /*24a0*/  FFMA R8, R64.reuse, R39, R17 ;  /* 0x0000002740087223 */ /* 0x040fe20000000011 */
[----:B------:R-:W-:Y:S01]  /*24b0*/  UISETP.NE.AND UP0, UPT, UR4, URZ, UPT ;  /* 0x000000ff0400728c */ /* 0x000fe2000bf05270 */
[-C--:B------:R-:W-:Y:S01]  /*24c0*/  FFMA R16, R64, R31.reuse, R16 ;  /* 0x0000001f40107223 */ /* 0x080fe20000000010 */
[----:B------:R-:W-:Y:S01]  /*24d0*/  FFMA R17, R65, R31, R112 ;  /* 0x0000001f41117223 */ /* 0x000fe20000000070 */
[----:B------:R-:W-:Y:S01]  /*24e0*/  FFMA R31, R75, R47, R36 ;  /* 0x0000002f4b1f7223 */ /* 0x000fe20000000024 */
[C---:B------:R-:W-:Y:S01]  /*24f0*/  FFMA R80, R9.reuse, R62, R80 ;  /* 0x0000003e09507223 */ /* 0x040fe20000000050 */
[----:B------:R-:W-:Y:S01]  /*2500*/  FFMA R78, R9, R70, R118 ;  /* 0x00000046094e7223 */ /* 0x000fe20000000076 */
[C---:B------:R-:W-:Y:S01]  /*2510*/  FFMA R36, R72.reuse, R55, R37 ;  /* 0x0000003748247223 */ /* 0x040fe20000000025 */
[----:B------:R-:W-:Y:S01]  /*2520*/  FFMA R9, R39, R65, R114 ;  /* 0x0000004127097223 */ /* 0x000fe20000000072 */
[----:B------:R-:W-:Y:S01]  /*2530*/  FFMA R37, R73, R55, R38 ;  /* 0x0000003749257223 */ /* 0x000fe20000000026 */
[----:B------:R-:W-:Y:S01]  /*2540*/  FFMA R52, R72, R79, R53 ;  /* 0x0000004f48347223 */ /* 0x000fe20000000035 */
[-C--:B------:R-:W-:Y:S01]  /*2550*/  FFMA R32, R64, R55.reuse, R32 ;  /* 0x0000003740207223 */ /* 0x080fe20000000020 */
[-C--:B------:R-:W-:Y:S01]  /*2560*/  FFMA R33, R65, R55.reuse, R108 ;  /* 0x0000003741217223 */ /* 0x080fe2000000006c */
[-C--:B------:R-:W-:Y:S01]  /*2570*/  FFMA R34, R66, R55.reuse, R34 ;  /* 0x0000003742227223 */ /* 0x080fe20000000022 */
[CC--:B------:R-:W-:Y:S01]  /*2580*/  FFMA R38, R74.reuse, R55.reuse, R87 ;  /* 0x000000374a267223 */ /* 0x0c0fe20000000057 */
[----:B------:R-:W-:Y:S01]  /*2590*/  FFMA R39, R75, R55, R44 ;  /* 0x000000374b277223 */ /* 0x000fe2000000002c */
[-C--:B------:R-:W-:Y:S01]  /*25a0*/  FFMA R53, R73, R79.reuse, R54 ;  /* 0x0000004f49357223 */ /* 0x080fe20000000036 */
[-C--:B------:R-:W-:Y:S01]  /*25b0*/  FFMA R54, R74, R79.reuse, R61 ;  /* 0x0000004f4a367223 */ /* 0x080fe2000000003d */
        /* <DEDUP_REMOVED lines=18> */
[-C--:B------:R-:W-:Y:S01]  /*26e0*/  FFMA R68, R72, R71.reuse, R69 ;  /* 0x0000004748447223 */ /* 0x080fe20000000045 */
[-C--:B------:R-:W-:Y:S01]  /*26f0*/  FFMA R64, R64, R71.reuse, R116 ;  /* 0x0000004740407223 */ /* 0x080fe20000000074 */
[-C--:B------:R-:W-:Y:S01]  /*2700*/  FFMA R65, R65, R71.reuse, R102 ;  /* 0x0000004741417223 */ /* 0x080fe20000000066 */
[----:B------:R-:W-:Y:S01]  /*2710*/  FFMA R66, R66, R71, R96 ;  /* 0x0000004742427223 */ /* 0x000fe20000000060 */
[C---:B------:R-:W-:Y:S01]  /*2720*/  FFMA R45, R73.reuse, R83, R46 ;  /* 0x00000053492d7223 */ /* 0x040fe2000000002e */
[-C--:B------:R-:W-:Y:S01]  /*2730*/  FFMA R69, R73, R71.reuse, R78 ;  /* 0x0000004749457223 */ /* 0x080fe2000000004e */
[C---:B------:R-:W-:Y:S01]  /*2740*/  FFMA R70, R74.reuse, R71, R5 ;  /* 0x000000474a467223 */ /* 0x040fe20000000005 */
[-C--:B------:R-:W-:Y:S01]  /*2750*/  FFMA R46, R74, R83.reuse, R85 ;  /* 0x000000534a2e7223 */ /* 0x080fe20000000055 */
[C---:B------:R-:W-:Y:S01]  /*2760*/  FFMA R47, R75.reuse, R83, R82 ;  /* 0x000000534b2f7223 */ /* 0x040fe20000000052 */
[----:B------:R-:W-:Y:S01]  /*2770*/  FFMA R71, R75, R71, R76 ;  /* 0x000000474b477223 */ /* 0x000fe2000000004c */
[----:B0-----:R-:W-:-:S02]  /*2780*/  LEA R2, R89, R2, 0x3 ;  /* 0x0000000259027211 */ /* 0x001fc400078e18ff */
[----:B------:R-:W-:Y:S01]  /*2790*/  IADD3 R6, PT, PT, R6, 0x8, RZ ;  /* 0x0000000806067810 */ /* 0x000fe20007ffe0ff */
[----:B------:R-:W-:Y:S06]  /*27a0*/  BAR.SYNC.DEFER_BLOCKING 0x0 ;  /* 0x0000000000007b1d */ /* 0x000fec0000010000 */
[----:B------:R-:W-:Y:S05]  /*27b0*/  BRA.U UP0, `(.L_x_1) ;  /* 0xffffffdd001c7547 */ /* 0x000fea000b83ffff */
.L_x_0:
[----:B------:R-:W1:Y:S01]  /*27c0*/  S2R R7, SR_CTAID.X ;  /* 0x0000000000077919 */ /* 0x000e620000002500 */
[----:B------:R-:W2:Y:S01]  /*27d0*/  LDC R81, c[0x0][0x39c] ;  /* 0x0000e700ff517b82 */ /* 0x000ea20000000800 */
[----:B------:R-:W3:Y:S07]  /*27e0*/  S2R R2, SR_CTAID.Y ;  /* 0x0000000000027919 */ /* 0x000eee0000002600 */
[----:B------:R-:W4:Y:S01]  /*27f0*/  LDC.64 R4, c[0x0][0x390] ;  /* 0x0000e400ff047b82 */ /* 0x000f220000000a00 */
[----:B-1----:R-:W-:-:S02]  /*2800*/  LEA R7, R7, R0, 0x4 ;  /* 0x0000000007077211 */ /* 0x002fc400078e20ff */
[----:B---3--:R-:W-:Y:S02]  /*2810*/  LEA R0, R2, R3, 0x4 ;  /* 0x0000000302007211 */ /* 0x008fe400078e20ff */
[----:B------:R-:W-:Y:S02]  /*2820*/  SHF.L.U32 R3, R7, 0x3, RZ ;  /* 0x0000000307037819 */ /* 0x000fe400000006ff */
[----:B------:R-:W-:-:S05]  /*2830*/  SHF.L.U32 R0, R0, 0x3, RZ ;  /* 0x0000000300007819 */ /* 0x000fca00000006ff */
[----:B--2---:R-:W-:-:S04]  /*2840*/  IMAD R3, R0, R81, R3 ;  /* 0x0000005100037224 */ /* 0x004fc800078e0203 */
[----:B----4-:R-:W-:-:S05]  /*2850*/  IMAD.WIDE R2, R3, 0x4, R4 ;  /* 0x0000000403027825 */ /* 0x010fca00078e0204 */
[----:B0-----:R0:W-:Y:S01]  /*2860*/  STG.E.128 desc[UR8][R2.64], R8 ;  /* 0x0000000802007986 */ /* 0x0011e2000c101d08 */
[----:B------:R-:W-:-:S03]  /*2870*/  IMAD.WIDE R4, R81, 0x4, R2 ;  /* 0x0000000451047825 */ /* 0x000fc600078e0202 */
[----:B------:R-:W-:Y:S01]  /*2880*/  STG.E.128 desc[UR8][R2.64+0x10], R12 ;  /* 0x0000100c02007986 */ /* 0x000fe2000c101d08 */
[----:B------:R-:W-:-:S03]  /*2890*/  IMAD.WIDE R6, R81, 0x4, R4 ;  /* 0x0000000451067825 */ /* 0x000fc600078e0204 */
[----:B------:R-:W-:Y:S04]  /*28a0*/  STG.E.128 desc[UR8][R4.64], R16 ;  /* 0x0000001004007986 */ /* 0x000fe8000c101d08 */
[----:B------:R-:W-:Y:S01]  /*28b0*/  STG.E.128 desc[UR8][R4.64+0x10], R20 ;  /* 0x0000101404007986 */ /* 0x000fe2000c101d08 */
        /* <DEDUP_REMOVED lines=10> */
[----:B0-----:R-:W-:-:S03]  /*2960*/  IMAD.WIDE R8, R81, 0x4, R78 ;  /* 0x0000000451087825 */ /* 0x001fc600078e024e */
[----:B------:R-:W-:Y:S04]  /*2970*/  STG.E.128 desc[UR8][R76.64], R48 ;  /* 0x000000304c007986 */ /* 0x000fe8000c101d08 */
[----:B------:R-:W-:Y:S04]  /*2980*/  STG.E.128 desc[UR8][R76.64+0x10], R52 ;  /* 0x000010344c007986 */ /* 0x000fe8000c101d08 */
[----:B------:R-:W-:Y:S04]  /*2990*/  STG.E.128 desc[UR8][R78.64], R56 ;  /* 0x000000384e007986 */ /* 0x000fe8000c101d08 */
[----:B------:R-:W-:Y:S04]  /*29a0*/  STG.E.128 desc[UR8][R78.64+0x10], R60 ;  /* 0x0000103c4e007986 */ /* 0x000fe8000c101d08 */
[----:B------:R-:W-:Y:S04]  /*29b0*/  STG.E.128 desc[UR8][R8.64], R64 ;  /* 0x0000004008007986 */ /* 0x000fe8000c101d08 */
[----:B------:R-:W-:Y:S01]  /*29c0*/  STG.E.128 desc[UR8][R8.64+0x10], R68 ;  /* 0x0000104408007986 */ /* 0x000fe2000c101d08 */
[----:B------:R-:W-:Y:S05]  /*29d0*/  EXIT ;  /* 0x000000000000794d */ /* 0x000fea0003800000 */
.L_x_2:
[----:B------:R-:W-:-:S00]  /*29e0*/  BRA `(.L_x_2) ;  /* 0xfffffffc00fc7947 */ /* 0x000fc0000383ffff */
[----:B------:R-:W-:-:S00]  /*29f0*/  NOP ;  /* 0x0000000000007918 */ /* 0x000fc00000000000 */
        /* <DEDUP_REMOVED lines=8> */
.L_x_3:


//--------------------- .nv.shared._Z12sgemm_float4PfS_S_iii --------------------------
	.section	.nv.shared._Z12sgemm_float4PfS_S_iii,"aw",@nobits
	.sectionflags	@""
	.align	4
.nv.shared._Z12sgemm_float4PfS_S_iii:
	.zero		9216


//--------------------- .nv.shared.reserved.0     --------------------------
	.section	.nv.shared.reserved.0,"aw",@nobits
	.weak		__nv_reservedSMEM_offset_0_alias
	.size		__nv_reservedSMEM_offset_0_alias, 0, 64
	.other		__nv_reservedSMEM_offset_0_alias,@"STO_CUDA_RESERVED_SHARED STV_DEFAULT"
__nv_reservedSMEM_offset_0_alias:
	.zero		0
	.zero		64


//--------------------- .nv.constant0._Z12sgemm_float4PfS_S_iii --------------------------
	.section	.nv.constant0._Z12sgemm_float4PfS_S_iii,"a",@progbits
	.sectionflags	@""
	.align	4
.nv.constant0._Z12sgemm_float4PfS_S_iii:
	.zero		932


//--------------------- SYMBOLS --------------------------

	.type		.nv.reservedSmem.offset0,@object
	.size		.nv.reservedSmem.offset0,0x4
	.type		.nv.reservedSmem.cap,@object
	.size		.nv.reservedSmem.cap,0x4
